//
// Generated by NVIDIA NVVM Compiler
//
// Compiler Build ID: CL-36424714
// Cuda compilation tools, release 13.0, V13.0.88
// Based on NVVM 20.0.0
//

.version 9.0
.target sm_100
.address_size 64

	// .globl	_Z7reduce0PdS_
.func  (.param .align 16 .b8 func_retval0[16]) __internal_trig_reduction_slowpathd
(
	.param .b64 __internal_trig_reduction_slowpathd_param_0
)
;
.global .align 4 .b8 precalc_xorwow_matrix[102400];
.global .align 4 .b8 precalc_xorwow_offset_matrix[102400];
.global .align 4 .b8 mrg32k3aM1[2304];
.global .align 4 .b8 mrg32k3aM2[2304];
.global .align 4 .b8 mrg32k3aM1SubSeq[2016];
.global .align 4 .b8 mrg32k3aM2SubSeq[2016];
.global .align 4 .b8 mrg32k3aM1Seq[2304];
.global .align 4 .b8 mrg32k3aM2Seq[2304];
.const .align 8 .b8 __cr_lgamma_table[72];
.extern .shared .align 16 .b8 sdata[];
.global .align 8 .b8 __cudart_i2opi_d[144] = {8, 93, 141, 31, 177, 95, 251, 107, 234, 146, 82, 138, 247, 57, 7, 61, 123, 241, 229, 235, 199, 186, 39, 117, 45, 234, 95, 158, 102, 63, 70, 79, 183, 9, 203, 39, 207, 126, 54, 109, 31, 109, 10, 90, 139, 17, 47, 239, 15, 152, 5, 222, 255, 151, 248, 31, 59, 40, 249, 189, 139, 95, 132, 156, 244, 57, 83, 131, 57, 214, 145, 57, 65, 126, 95, 180, 38, 112, 156, 233, 132, 68, 187, 46, 245, 53, 130, 232, 62, 167, 41, 177, 28, 235, 29, 254, 28, 146, 209, 9, 234, 46, 73, 6, 224, 210, 77, 66, 58, 110, 36, 183, 97, 197, 187, 222, 171, 99, 81, 254, 65, 144, 67, 60, 153, 149, 98, 219, 192, 221, 52, 245, 209, 87, 39, 252, 41, 21, 68, 78, 110, 131, 249, 162};
.global .align 16 .b8 __cudart_sin_cos_coeffs[128] = {70, 210, 176, 44, 241, 229, 90, 190, 146, 227, 172, 105, 227, 29, 199, 62, 161, 98, 219, 25, 160, 1, 42, 191, 24, 8, 17, 17, 17, 17, 129, 63, 84, 85, 85, 85, 85, 85, 197, 191, 0, 0, 0, 0, 0, 0, 0, 0, 0, 0, 0, 0, 0, 0, 0, 0, 100, 129, 253, 32, 131, 255, 168, 189, 40, 133, 239, 193, 167, 238, 33, 62, 217, 230, 6, 142, 79, 126, 146, 190, 233, 188, 221, 25, 160, 1, 250, 62, 71, 93, 193, 22, 108, 193, 86, 191, 81, 85, 85, 85, 85, 85, 165, 63, 0, 0, 0, 0, 0, 0, 224, 191, 0, 0, 0, 0, 0, 0, 240, 63};

.visible .entry _Z7reduce0PdS_(
	.param .u64 .ptr .align 1 _Z7reduce0PdS__param_0,
	.param .u64 .ptr .align 1 _Z7reduce0PdS__param_1
)
{
	.reg .pred 	%p<5>;
	.reg .b32 	%r<16>;
	.reg .b64 	%rd<9>;
	.reg .b64 	%fd<6>;

	ld.param.u64 	%rd2, [_Z7reduce0PdS__param_0];
	ld.param.u64 	%rd1, [_Z7reduce0PdS__param_1];
	cvta.to.global.u64 	%rd3, %rd2;
	mov.u32 	%r1, %tid.x;
	mov.u32 	%r2, %ctaid.x;
	mov.u32 	%r3, %ntid.x;
	mad.lo.s32 	%r7, %r2, %r3, %r1;
	mul.wide.u32 	%rd4, %r7, 8;
	add.s64 	%rd5, %rd3, %rd4;
	ld.global.f64 	%fd1, [%rd5];
	shl.b32 	%r8, %r1, 3;
	mov.u32 	%r9, sdata;
	add.s32 	%r4, %r9, %r8;
	st.shared.f64 	[%r4], %fd1;
	bar.sync 	0;
	setp.lt.u32 	%p1, %r3, 2;
	@%p1 bra 	$L__BB0_5;
	mov.b32 	%r15, 1;
$L__BB0_2:
	shl.b32 	%r6, %r15, 1;
	add.s32 	%r11, %r6, -1;
	and.b32  	%r12, %r11, %r1;
	setp.ne.s32 	%p2, %r12, 0;
	@%p2 bra 	$L__BB0_4;
	shl.b32 	%r13, %r15, 3;
	add.s32 	%r14, %r4, %r13;
	ld.shared.f64 	%fd2, [%r14];
	ld.shared.f64 	%fd3, [%r4];
	add.f64 	%fd4, %fd2, %fd3;
	st.shared.f64 	[%r4], %fd4;
$L__BB0_4:
	bar.sync 	0;
	setp.lt.u32 	%p3, %r6, %r3;
	mov.u32 	%r15, %r6;
	@%p3 bra 	$L__BB0_2;
$L__BB0_5:
	setp.ne.s32 	%p4, %r1, 0;
	@%p4 bra 	$L__BB0_7;
	ld.shared.f64 	%fd5, [sdata];
	cvta.to.global.u64 	%rd6, %rd1;
	mul.wide.u32 	%rd7, %r2, 8;
	add.s64 	%rd8, %rd6, %rd7;
	st.global.f64 	[%rd8], %fd5;
$L__BB0_7:
	ret;

}
	// .globl	_Z12setup_kernelyP17curandStateXORWOW
.visible .entry _Z12setup_kernelyP17curandStateXORWOW(
	.param .u64 _Z12setup_kernelyP17curandStateXORWOW_param_0,
	.param .u64 .ptr .align 1 _Z12setup_kernelyP17curandStateXORWOW_param_1
)
{
	.reg .pred 	%p<24>;
	.reg .b32 	%r<410>;
	.reg .b64 	%rd<19>;

	ld.param.u64 	%rd8, [_Z12setup_kernelyP17curandStateXORWOW_param_0];
	ld.param.u64 	%rd9, [_Z12setup_kernelyP17curandStateXORWOW_param_1];
	cvta.to.global.u64 	%rd10, %rd9;
	mov.u32 	%r182, %tid.x;
	cvt.u64.u32 	%rd18, %r182;
	mul.wide.u32 	%rd11, %r182, 48;
	add.s64 	%rd2, %rd10, %rd11;
	cvt.u32.u64 	%r183, %rd8;
	xor.b32  	%r184, %r183, -1429050551;
	mul.lo.s32 	%r185, %r184, 1099087573;
	{ .reg .b32 tmp; mov.b64 {tmp, %r186}, %rd8; }
	xor.b32  	%r187, %r186, -136515619;
	mul.lo.s32 	%r188, %r187, -1703105765;
	add.s32 	%r189, %r185, %r188;
	add.s32 	%r190, %r189, 6615241;
	add.s32 	%r191, %r185, 123456789;
	st.global.v2.u32 	[%rd2], {%r190, %r191};
	xor.b32  	%r192, %r185, 362436069;
	add.s32 	%r193, %r188, 521288629;
	st.global.v2.u32 	[%rd2+8], {%r192, %r193};
	xor.b32  	%r194, %r188, 88675123;
	add.s32 	%r195, %r185, 5783321;
	st.global.v2.u32 	[%rd2+16], {%r194, %r195};
	setp.eq.s32 	%p1, %r182, 0;
	@%p1 bra 	$L__BB1_42;
	mov.b32 	%r316, 0;
$L__BB1_2:
	and.b64  	%rd4, %rd18, 3;
	setp.eq.s64 	%p2, %rd4, 0;
	@%p2 bra 	$L__BB1_41;
	mul.wide.u32 	%rd12, %r316, 3200;
	mov.u64 	%rd13, precalc_xorwow_matrix;
	add.s64 	%rd5, %rd13, %rd12;
	cvt.u32.u64 	%r2, %rd4;
	mov.b32 	%r317, 0;
$L__BB1_4:
	mov.b32 	%r330, 0;
	mov.u32 	%r331, %r330;
	mov.u32 	%r332, %r330;
	mov.u32 	%r333, %r330;
	mov.u32 	%r334, %r330;
	mov.u32 	%r323, %r330;
$L__BB1_5:
	mul.wide.u32 	%rd14, %r323, 4;
	add.s64 	%rd15, %rd2, %rd14;
	ld.global.u32 	%r10, [%rd15+4];
	shl.b32 	%r11, %r323, 5;
	mov.b32 	%r329, 0;
$L__BB1_6:
	.pragma "nounroll";
	shr.u32 	%r200, %r10, %r329;
	and.b32  	%r201, %r200, 1;
	setp.eq.b32 	%p3, %r201, 1;
	not.pred 	%p4, %p3;
	add.s32 	%r202, %r11, %r329;
	mul.lo.s32 	%r203, %r202, 5;
	mul.wide.u32 	%rd16, %r203, 4;
	add.s64 	%rd6, %rd5, %rd16;
	@%p4 bra 	$L__BB1_8;
	ld.global.u32 	%r204, [%rd6];
	xor.b32  	%r334, %r334, %r204;
	ld.global.u32 	%r205, [%rd6+4];
	xor.b32  	%r333, %r333, %r205;
	ld.global.u32 	%r206, [%rd6+8];
	xor.b32  	%r332, %r332, %r206;
	ld.global.u32 	%r207, [%rd6+12];
	xor.b32  	%r331, %r331, %r207;
	ld.global.u32 	%r208, [%rd6+16];
	xor.b32  	%r330, %r330, %r208;
$L__BB1_8:
	and.b32  	%r210, %r200, 2;
	setp.eq.s32 	%p5, %r210, 0;
	@%p5 bra 	$L__BB1_10;
	ld.global.u32 	%r211, [%rd6+20];
	xor.b32  	%r334, %r334, %r211;
	ld.global.u32 	%r212, [%rd6+24];
	xor.b32  	%r333, %r333, %r212;
	ld.global.u32 	%r213, [%rd6+28];
	xor.b32  	%r332, %r332, %r213;
	ld.global.u32 	%r214, [%rd6+32];
	xor.b32  	%r331, %r331, %r214;
	ld.global.u32 	%r215, [%rd6+36];
	xor.b32  	%r330, %r330, %r215;
$L__BB1_10:
	and.b32  	%r217, %r200, 4;
	setp.eq.s32 	%p6, %r217, 0;
	@%p6 bra 	$L__BB1_12;
	ld.global.u32 	%r218, [%rd6+40];
	xor.b32  	%r334, %r334, %r218;
	ld.global.u32 	%r219, [%rd6+44];
	xor.b32  	%r333, %r333, %r219;
	ld.global.u32 	%r220, [%rd6+48];
	xor.b32  	%r332, %r332, %r220;
	ld.global.u32 	%r221, [%rd6+52];
	xor.b32  	%r331, %r331, %r221;
	ld.global.u32 	%r222, [%rd6+56];
	xor.b32  	%r330, %r330, %r222;
$L__BB1_12:
	and.b32  	%r224, %r200, 8;
	setp.eq.s32 	%p7, %r224, 0;
	@%p7 bra 	$L__BB1_14;
	ld.global.u32 	%r225, [%rd6+60];
	xor.b32  	%r334, %r334, %r225;
	ld.global.u32 	%r226, [%rd6+64];
	xor.b32  	%r333, %r333, %r226;
	ld.global.u32 	%r227, [%rd6+68];
	xor.b32  	%r332, %r332, %r227;
	ld.global.u32 	%r228, [%rd6+72];
	xor.b32  	%r331, %r331, %r228;
	ld.global.u32 	%r229, [%rd6+76];
	xor.b32  	%r330, %r330, %r229;
$L__BB1_14:
	and.b32  	%r231, %r200, 16;
	setp.eq.s32 	%p8, %r231, 0;
	@%p8 bra 	$L__BB1_16;
	ld.global.u32 	%r232, [%rd6+80];
	xor.b32  	%r334, %r334, %r232;
	ld.global.u32 	%r233, [%rd6+84];
	xor.b32  	%r333, %r333, %r233;
	ld.global.u32 	%r234, [%rd6+88];
	xor.b32  	%r332, %r332, %r234;
	ld.global.u32 	%r235, [%rd6+92];
	xor.b32  	%r331, %r331, %r235;
	ld.global.u32 	%r236, [%rd6+96];
	xor.b32  	%r330, %r330, %r236;
$L__BB1_16:
	and.b32  	%r238, %r200, 32;
	setp.eq.s32 	%p9, %r238, 0;
	@%p9 bra 	$L__BB1_18;
	ld.global.u32 	%r239, [%rd6+100];
	xor.b32  	%r334, %r334, %r239;
	ld.global.u32 	%r240, [%rd6+104];
	xor.b32  	%r333, %r333, %r240;
	ld.global.u32 	%r241, [%rd6+108];
	xor.b32  	%r332, %r332, %r241;
	ld.global.u32 	%r242, [%rd6+112];
	xor.b32  	%r331, %r331, %r242;
	ld.global.u32 	%r243, [%rd6+116];
	xor.b32  	%r330, %r330, %r243;
$L__BB1_18:
	and.b32  	%r245, %r200, 64;
	setp.eq.s32 	%p10, %r245, 0;
	@%p10 bra 	$L__BB1_20;
	ld.global.u32 	%r246, [%rd6+120];
	xor.b32  	%r334, %r334, %r246;
	ld.global.u32 	%r247, [%rd6+124];
	xor.b32  	%r333, %r333, %r247;
	ld.global.u32 	%r248, [%rd6+128];
	xor.b32  	%r332, %r332, %r248;
	ld.global.u32 	%r249, [%rd6+132];
	xor.b32  	%r331, %r331, %r249;
	ld.global.u32 	%r250, [%rd6+136];
	xor.b32  	%r330, %r330, %r250;
$L__BB1_20:
	and.b32  	%r252, %r200, 128;
	setp.eq.s32 	%p11, %r252, 0;
	@%p11 bra 	$L__BB1_22;
	ld.global.u32 	%r253, [%rd6+140];
	xor.b32  	%r334, %r334, %r253;
	ld.global.u32 	%r254, [%rd6+144];
	xor.b32  	%r333, %r333, %r254;
	ld.global.u32 	%r255, [%rd6+148];
	xor.b32  	%r332, %r332, %r255;
	ld.global.u32 	%r256, [%rd6+152];
	xor.b32  	%r331, %r331, %r256;
	ld.global.u32 	%r257, [%rd6+156];
	xor.b32  	%r330, %r330, %r257;
$L__BB1_22:
	and.b32  	%r259, %r200, 256;
	setp.eq.s32 	%p12, %r259, 0;
	@%p12 bra 	$L__BB1_24;
	ld.global.u32 	%r260, [%rd6+160];
	xor.b32  	%r334, %r334, %r260;
	ld.global.u32 	%r261, [%rd6+164];
	xor.b32  	%r333, %r333, %r261;
	ld.global.u32 	%r262, [%rd6+168];
	xor.b32  	%r332, %r332, %r262;
	ld.global.u32 	%r263, [%rd6+172];
	xor.b32  	%r331, %r331, %r263;
	ld.global.u32 	%r264, [%rd6+176];
	xor.b32  	%r330, %r330, %r264;
$L__BB1_24:
	and.b32  	%r266, %r200, 512;
	setp.eq.s32 	%p13, %r266, 0;
	@%p13 bra 	$L__BB1_26;
	ld.global.u32 	%r267, [%rd6+180];
	xor.b32  	%r334, %r334, %r267;
	ld.global.u32 	%r268, [%rd6+184];
	xor.b32  	%r333, %r333, %r268;
	ld.global.u32 	%r269, [%rd6+188];
	xor.b32  	%r332, %r332, %r269;
	ld.global.u32 	%r270, [%rd6+192];
	xor.b32  	%r331, %r331, %r270;
	ld.global.u32 	%r271, [%rd6+196];
	xor.b32  	%r330, %r330, %r271;
$L__BB1_26:
	and.b32  	%r273, %r200, 1024;
	setp.eq.s32 	%p14, %r273, 0;
	@%p14 bra 	$L__BB1_28;
	ld.global.u32 	%r274, [%rd6+200];
	xor.b32  	%r334, %r334, %r274;
	ld.global.u32 	%r275, [%rd6+204];
	xor.b32  	%r333, %r333, %r275;
	ld.global.u32 	%r276, [%rd6+208];
	xor.b32  	%r332, %r332, %r276;
	ld.global.u32 	%r277, [%rd6+212];
	xor.b32  	%r331, %r331, %r277;
	ld.global.u32 	%r278, [%rd6+216];
	xor.b32  	%r330, %r330, %r278;
$L__BB1_28:
	and.b32  	%r280, %r200, 2048;
	setp.eq.s32 	%p15, %r280, 0;
	@%p15 bra 	$L__BB1_30;
	ld.global.u32 	%r281, [%rd6+220];
	xor.b32  	%r334, %r334, %r281;
	ld.global.u32 	%r282, [%rd6+224];
	xor.b32  	%r333, %r333, %r282;
	ld.global.u32 	%r283, [%rd6+228];
	xor.b32  	%r332, %r332, %r283;
	ld.global.u32 	%r284, [%rd6+232];
	xor.b32  	%r331, %r331, %r284;
	ld.global.u32 	%r285, [%rd6+236];
	xor.b32  	%r330, %r330, %r285;
$L__BB1_30:
	and.b32  	%r287, %r200, 4096;
	setp.eq.s32 	%p16, %r287, 0;
	@%p16 bra 	$L__BB1_32;
	ld.global.u32 	%r288, [%rd6+240];
	xor.b32  	%r334, %r334, %r288;
	ld.global.u32 	%r289, [%rd6+244];
	xor.b32  	%r333, %r333, %r289;
	ld.global.u32 	%r290, [%rd6+248];
	xor.b32  	%r332, %r332, %r290;
	ld.global.u32 	%r291, [%rd6+252];
	xor.b32  	%r331, %r331, %r291;
	ld.global.u32 	%r292, [%rd6+256];
	xor.b32  	%r330, %r330, %r292;
$L__BB1_32:
	and.b32  	%r294, %r200, 8192;
	setp.eq.s32 	%p17, %r294, 0;
	@%p17 bra 	$L__BB1_34;
	ld.global.u32 	%r295, [%rd6+260];
	xor.b32  	%r334, %r334, %r295;
	ld.global.u32 	%r296, [%rd6+264];
	xor.b32  	%r333, %r333, %r296;
	ld.global.u32 	%r297, [%rd6+268];
	xor.b32  	%r332, %r332, %r297;
	ld.global.u32 	%r298, [%rd6+272];
	xor.b32  	%r331, %r331, %r298;
	ld.global.u32 	%r299, [%rd6+276];
	xor.b32  	%r330, %r330, %r299;
$L__BB1_34:
	and.b32  	%r301, %r200, 16384;
	setp.eq.s32 	%p18, %r301, 0;
	@%p18 bra 	$L__BB1_36;
	ld.global.u32 	%r302, [%rd6+280];
	xor.b32  	%r334, %r334, %r302;
	ld.global.u32 	%r303, [%rd6+284];
	xor.b32  	%r333, %r333, %r303;
	ld.global.u32 	%r304, [%rd6+288];
	xor.b32  	%r332, %r332, %r304;
	ld.global.u32 	%r305, [%rd6+292];
	xor.b32  	%r331, %r331, %r305;
	ld.global.u32 	%r306, [%rd6+296];
	xor.b32  	%r330, %r330, %r306;
$L__BB1_36:
	and.b32  	%r308, %r200, 32768;
	setp.eq.s32 	%p19, %r308, 0;
	@%p19 bra 	$L__BB1_38;
	ld.global.u32 	%r309, [%rd6+300];
	xor.b32  	%r334, %r334, %r309;
	ld.global.u32 	%r310, [%rd6+304];
	xor.b32  	%r333, %r333, %r310;
	ld.global.u32 	%r311, [%rd6+308];
	xor.b32  	%r332, %r332, %r311;
	ld.global.u32 	%r312, [%rd6+312];
	xor.b32  	%r331, %r331, %r312;
	ld.global.u32 	%r313, [%rd6+316];
	xor.b32  	%r330, %r330, %r313;
$L__BB1_38:
	add.s32 	%r329, %r329, 16;
	setp.ne.s32 	%p20, %r329, 32;
	@%p20 bra 	$L__BB1_6;
	mad.lo.s32 	%r314, %r323, -31, %r11;
	add.s32 	%r323, %r314, 1;
	setp.ne.s32 	%p21, %r323, 5;
	@%p21 bra 	$L__BB1_5;
	st.global.u32 	[%rd2+4], %r334;
	st.global.u32 	[%rd2+8], %r333;
	st.global.u32 	[%rd2+12], %r332;
	st.global.u32 	[%rd2+16], %r331;
	st.global.u32 	[%rd2+20], %r330;
	add.s32 	%r317, %r317, 1;
	setp.lt.u32 	%p22, %r317, %r2;
	@%p22 bra 	$L__BB1_4;
$L__BB1_41:
	shr.u64 	%rd7, %rd18, 2;
	add.s32 	%r316, %r316, 1;
	setp.gt.u64 	%p23, %rd18, 3;
	mov.u64 	%rd18, %rd7;
	@%p23 bra 	$L__BB1_2;
$L__BB1_42:
	mov.b32 	%r315, 0;
	st.global.v2.u32 	[%rd2+24], {%r315, %r315};
	st.global.u32 	[%rd2+32], %r315;
	mov.b64 	%rd17, 0;
	st.global.u64 	[%rd2+40], %rd17;
	ret;

}
	// .globl	_Z17set_values_kernelPddj
.visible .entry _Z17set_values_kernelPddj(
	.param .u64 .ptr .align 1 _Z17set_values_kernelPddj_param_0,
	.param .f64 _Z17set_values_kernelPddj_param_1,
	.param .u32 _Z17set_values_kernelPddj_param_2
)
{
	.reg .pred 	%p<2>;
	.reg .b32 	%r<6>;
	.reg .b64 	%rd<5>;
	.reg .b64 	%fd<2>;

	ld.param.u64 	%rd1, [_Z17set_values_kernelPddj_param_0];
	ld.param.f64 	%fd1, [_Z17set_values_kernelPddj_param_1];
	ld.param.u32 	%r2, [_Z17set_values_kernelPddj_param_2];
	mov.u32 	%r3, %tid.x;
	mov.u32 	%r4, %ctaid.x;
	mov.u32 	%r5, %ntid.x;
	mad.lo.s32 	%r1, %r4, %r5, %r3;
	setp.ge.u32 	%p1, %r1, %r2;
	@%p1 bra 	$L__BB2_2;
	cvta.to.global.u64 	%rd2, %rd1;
	mul.wide.s32 	%rd3, %r1, 8;
	add.s64 	%rd4, %rd2, %rd3;
	st.global.f64 	[%rd4], %fd1;
$L__BB2_2:
	ret;

}
	// .globl	_Z17set_values_kernelPiij
.visible .entry _Z17set_values_kernelPiij(
	.param .u64 .ptr .align 1 _Z17set_values_kernelPiij_param_0,
	.param .u32 _Z17set_values_kernelPiij_param_1,
	.param .u32 _Z17set_values_kernelPiij_param_2
)
{
	.reg .pred 	%p<2>;
	.reg .b32 	%r<7>;
	.reg .b64 	%rd<5>;

	ld.param.u64 	%rd1, [_Z17set_values_kernelPiij_param_0];
	ld.param.u32 	%r2, [_Z17set_values_kernelPiij_param_1];
	ld.param.u32 	%r3, [_Z17set_values_kernelPiij_param_2];
	mov.u32 	%r4, %tid.x;
	mov.u32 	%r5, %ctaid.x;
	mov.u32 	%r6, %ntid.x;
	mad.lo.s32 	%r1, %r5, %r6, %r4;
	setp.ge.u32 	%p1, %r1, %r3;
	@%p1 bra 	$L__BB3_2;
	cvta.to.global.u64 	%rd2, %rd1;
	mul.wide.s32 	%rd3, %r1, 4;
	add.s64 	%rd4, %rd2, %rd3;
	st.global.u32 	[%rd4], %r2;
$L__BB3_2:
	ret;

}
	// .globl	_Z17set_values_kernelPyyj
.visible .entry _Z17set_values_kernelPyyj(
	.param .u64 .ptr .align 1 _Z17set_values_kernelPyyj_param_0,
	.param .u64 _Z17set_values_kernelPyyj_param_1,
	.param .u32 _Z17set_values_kernelPyyj_param_2
)
{
	.reg .pred 	%p<2>;
	.reg .b32 	%r<6>;
	.reg .b64 	%rd<6>;

	ld.param.u64 	%rd1, [_Z17set_values_kernelPyyj_param_0];
	ld.param.u64 	%rd2, [_Z17set_values_kernelPyyj_param_1];
	ld.param.u32 	%r2, [_Z17set_values_kernelPyyj_param_2];
	mov.u32 	%r3, %tid.x;
	mov.u32 	%r4, %ctaid.x;
	mov.u32 	%r5, %ntid.x;
	mad.lo.s32 	%r1, %r4, %r5, %r3;
	setp.ge.u32 	%p1, %r1, %r2;
	@%p1 bra 	$L__BB4_2;
	cvta.to.global.u64 	%rd3, %rd1;
	mul.wide.s32 	%rd4, %r1, 8;
	add.s64 	%rd5, %rd3, %rd4;
	st.global.u64 	[%rd5], %rd2;
$L__BB4_2:
	ret;

}
	// .globl	_Z26generate_randomwalk_kernelP17curandStateXORWOWiPd
.visible .entry _Z26generate_randomwalk_kernelP17curandStateXORWOWiPd(
	.param .u64 .ptr .align 1 _Z26generate_randomwalk_kernelP17curandStateXORWOWiPd_param_0,
	.param .u32 _Z26generate_randomwalk_kernelP17curandStateXORWOWiPd_param_1,
	.param .u64 .ptr .align 1 _Z26generate_randomwalk_kernelP17curandStateXORWOWiPd_param_2
)
{
	.reg .pred 	%p<7>;
	.reg .b32 	%r<137>;
	.reg .b32 	%f<4>;
	.reg .b64 	%rd<9>;
	.reg .b64 	%fd<3>;

	ld.param.u64 	%rd4, [_Z26generate_randomwalk_kernelP17curandStateXORWOWiPd_param_0];
	ld.param.u32 	%r63, [_Z26generate_randomwalk_kernelP17curandStateXORWOWiPd_param_1];
	ld.param.u64 	%rd3, [_Z26generate_randomwalk_kernelP17curandStateXORWOWiPd_param_2];
	cvta.to.global.u64 	%rd5, %rd4;
	mov.u32 	%r1, %tid.x;
	mul.wide.u32 	%rd6, %r1, 48;
	add.s64 	%rd1, %rd5, %rd6;
	ld.global.v2.u32 	{%r136, %r125}, [%rd1];
	ld.global.v2.u32 	{%r126, %r127}, [%rd1+8];
	ld.global.v2.u32 	{%r128, %r129}, [%rd1+16];
	ld.global.v2.u32 	{%r8, %r9}, [%rd1+24];
	ld.global.f32 	%f1, [%rd1+32];
	ld.global.f64 	%fd1, [%rd1+40];
	setp.lt.s32 	%p1, %r63, 1;
	@%p1 bra 	$L__BB5_10;
	cvta.to.global.u64 	%rd7, %rd3;
	mov.u32 	%r65, %ntid.x;
	mov.u32 	%r66, %ctaid.x;
	mad.lo.s32 	%r67, %r66, %r65, %r1;
	mul.wide.s32 	%rd8, %r67, 8;
	add.s64 	%rd2, %rd7, %rd8;
	and.b32  	%r10, %r63, 3;
	setp.lt.u32 	%p2, %r63, 4;
	mov.u32 	%r112, %r136;
	@%p2 bra 	$L__BB5_5;
	and.b32  	%r68, %r63, 2147483644;
	neg.s32 	%r99, %r68;
	mov.u32 	%r112, %r136;
$L__BB5_3:
	mov.u32 	%r18, %r129;
	shr.u32 	%r69, %r125, 2;
	xor.b32  	%r70, %r69, %r125;
	shl.b32 	%r71, %r18, 4;
	shl.b32 	%r72, %r70, 1;
	xor.b32  	%r73, %r71, %r72;
	xor.b32  	%r74, %r73, %r18;
	xor.b32  	%r19, %r74, %r70;
	shr.u32 	%r75, %r126, 2;
	xor.b32  	%r76, %r75, %r126;
	shl.b32 	%r77, %r19, 4;
	shl.b32 	%r78, %r76, 1;
	xor.b32  	%r79, %r77, %r78;
	xor.b32  	%r80, %r79, %r19;
	xor.b32  	%r20, %r80, %r76;
	shr.u32 	%r81, %r127, 2;
	xor.b32  	%r82, %r81, %r127;
	shl.b32 	%r83, %r20, 4;
	shl.b32 	%r84, %r82, 1;
	xor.b32  	%r85, %r83, %r84;
	xor.b32  	%r86, %r85, %r20;
	xor.b32  	%r21, %r86, %r82;
	shr.u32 	%r87, %r128, 2;
	xor.b32  	%r88, %r87, %r128;
	shl.b32 	%r89, %r21, 4;
	shl.b32 	%r90, %r88, 1;
	xor.b32  	%r91, %r89, %r90;
	xor.b32  	%r92, %r91, %r21;
	xor.b32  	%r129, %r92, %r88;
	add.s32 	%r112, %r112, 1449748;
	add.s32 	%r99, %r99, 4;
	setp.ne.s32 	%p3, %r99, 0;
	mov.u32 	%r126, %r19;
	mov.u32 	%r127, %r20;
	mov.u32 	%r128, %r21;
	mov.u32 	%r125, %r18;
	@%p3 bra 	$L__BB5_3;
	add.s32 	%r130, %r129, %r112;
	mov.u32 	%r125, %r18;
	mov.u32 	%r126, %r19;
	mov.u32 	%r127, %r20;
	mov.u32 	%r128, %r21;
$L__BB5_5:
	setp.eq.s32 	%p4, %r10, 0;
	@%p4 bra 	$L__BB5_9;
	neg.s32 	%r118, %r10;
$L__BB5_7:
	.pragma "nounroll";
	mov.u32 	%r42, %r126;
	mov.u32 	%r126, %r127;
	mov.u32 	%r127, %r128;
	mov.u32 	%r128, %r129;
	shr.u32 	%r93, %r125, 2;
	xor.b32  	%r94, %r93, %r125;
	shl.b32 	%r95, %r128, 4;
	shl.b32 	%r96, %r94, 1;
	xor.b32  	%r97, %r95, %r96;
	xor.b32  	%r98, %r97, %r128;
	xor.b32  	%r129, %r98, %r94;
	add.s32 	%r112, %r112, 362437;
	add.s32 	%r118, %r118, 1;
	setp.ne.s32 	%p5, %r118, 0;
	mov.u32 	%r125, %r42;
	@%p5 bra 	$L__BB5_7;
	add.s32 	%r130, %r129, %r112;
	mov.u32 	%r125, %r42;
$L__BB5_9:
	cvt.rn.f32.u32 	%f2, %r130;
	fma.rn.f32 	%f3, %f2, 0f2F800000, 0f2F000000;
	setp.gt.f32 	%p6, %f3, 0f3F000000;
	selp.f64 	%fd2, 0d3FF0000000000000, 0dBFF0000000000000, %p6;
	st.global.f64 	[%rd2], %fd2;
	mad.lo.s32 	%r136, %r63, 362437, %r136;
$L__BB5_10:
	st.global.v2.u32 	[%rd1], {%r136, %r125};
	st.global.v2.u32 	[%rd1+8], {%r126, %r127};
	st.global.v2.u32 	[%rd1+16], {%r128, %r129};
	st.global.v2.u32 	[%rd1+24], {%r8, %r9};
	st.global.f32 	[%rd1+32], %f1;
	st.global.f64 	[%rd1+40], %fd1;
	ret;

}
	// .globl	_Z23generate_uniform_kernelP17curandStateXORWOWiPd
.visible .entry _Z23generate_uniform_kernelP17curandStateXORWOWiPd(
	.param .u64 .ptr .align 1 _Z23generate_uniform_kernelP17curandStateXORWOWiPd_param_0,
	.param .u32 _Z23generate_uniform_kernelP17curandStateXORWOWiPd_param_1,
	.param .u64 .ptr .align 1 _Z23generate_uniform_kernelP17curandStateXORWOWiPd_param_2
)
{
	.reg .pred 	%p<6>;
	.reg .b32 	%r<124>;
	.reg .b32 	%f<4>;
	.reg .b64 	%rd<9>;
	.reg .b64 	%fd<7>;

	ld.param.u64 	%rd3, [_Z23generate_uniform_kernelP17curandStateXORWOWiPd_param_0];
	ld.param.u32 	%r54, [_Z23generate_uniform_kernelP17curandStateXORWOWiPd_param_1];
	ld.param.u64 	%rd2, [_Z23generate_uniform_kernelP17curandStateXORWOWiPd_param_2];
	cvta.to.global.u64 	%rd4, %rd3;
	mov.u32 	%r1, %tid.x;
	mul.wide.u32 	%rd5, %r1, 48;
	add.s64 	%rd1, %rd4, %rd5;
	ld.global.v2.u32 	{%r123, %r113}, [%rd1];
	ld.global.v2.u32 	{%r114, %r115}, [%rd1+8];
	ld.global.v2.u32 	{%r116, %r117}, [%rd1+16];
	ld.global.v2.u32 	{%r8, %r9}, [%rd1+24];
	ld.global.f32 	%f1, [%rd1+32];
	ld.global.f64 	%fd1, [%rd1+40];
	setp.lt.s32 	%p1, %r54, 1;
	mov.f64 	%fd6, 0d7FF8000000000000;
	@%p1 bra 	$L__BB6_8;
	mad.lo.s32 	%r123, %r54, 362437, %r123;
	and.b32  	%r11, %r54, 3;
	setp.lt.u32 	%p2, %r54, 4;
	@%p2 bra 	$L__BB6_4;
	and.b32  	%r56, %r54, 2147483644;
	neg.s32 	%r91, %r56;
	mov.u32 	%r92, %r114;
	mov.u32 	%r93, %r115;
	mov.u32 	%r94, %r116;
	mov.u32 	%r96, %r113;
$L__BB6_3:
	mov.u32 	%r113, %r117;
	shr.u32 	%r57, %r96, 2;
	xor.b32  	%r58, %r57, %r96;
	shl.b32 	%r59, %r113, 4;
	shl.b32 	%r60, %r58, 1;
	xor.b32  	%r61, %r59, %r60;
	xor.b32  	%r62, %r61, %r113;
	xor.b32  	%r114, %r62, %r58;
	shr.u32 	%r63, %r92, 2;
	xor.b32  	%r64, %r63, %r92;
	shl.b32 	%r65, %r114, 4;
	shl.b32 	%r66, %r64, 1;
	xor.b32  	%r67, %r65, %r66;
	xor.b32  	%r68, %r67, %r114;
	xor.b32  	%r115, %r68, %r64;
	shr.u32 	%r69, %r93, 2;
	xor.b32  	%r70, %r69, %r93;
	shl.b32 	%r71, %r115, 4;
	shl.b32 	%r72, %r70, 1;
	xor.b32  	%r73, %r71, %r72;
	xor.b32  	%r74, %r73, %r115;
	xor.b32  	%r116, %r74, %r70;
	shr.u32 	%r75, %r94, 2;
	xor.b32  	%r76, %r75, %r94;
	shl.b32 	%r77, %r116, 4;
	shl.b32 	%r78, %r76, 1;
	xor.b32  	%r79, %r77, %r78;
	xor.b32  	%r80, %r79, %r116;
	xor.b32  	%r117, %r80, %r76;
	add.s32 	%r91, %r91, 4;
	setp.ne.s32 	%p3, %r91, 0;
	mov.u32 	%r92, %r114;
	mov.u32 	%r93, %r115;
	mov.u32 	%r94, %r116;
	mov.u32 	%r96, %r113;
	@%p3 bra 	$L__BB6_3;
$L__BB6_4:
	setp.eq.s32 	%p4, %r11, 0;
	@%p4 bra 	$L__BB6_7;
	neg.s32 	%r107, %r11;
	mov.u32 	%r112, %r113;
$L__BB6_6:
	.pragma "nounroll";
	mov.u32 	%r113, %r114;
	mov.u32 	%r114, %r115;
	mov.u32 	%r115, %r116;
	mov.u32 	%r116, %r117;
	shr.u32 	%r81, %r112, 2;
	xor.b32  	%r82, %r81, %r112;
	shl.b32 	%r83, %r116, 4;
	shl.b32 	%r84, %r82, 1;
	xor.b32  	%r85, %r83, %r84;
	xor.b32  	%r86, %r85, %r116;
	xor.b32  	%r117, %r86, %r82;
	add.s32 	%r107, %r107, 1;
	setp.ne.s32 	%p5, %r107, 0;
	mov.u32 	%r112, %r113;
	@%p5 bra 	$L__BB6_6;
$L__BB6_7:
	add.s32 	%r87, %r117, %r123;
	cvt.rn.f32.u32 	%f2, %r87;
	fma.rn.f32 	%f3, %f2, 0f2F800000, 0f2F000000;
	cvt.f64.f32 	%fd5, %f3;
	fma.rn.f64 	%fd6, %fd5, 0d3F947AE147AE147B, 0dBF847AE147AE147B;
$L__BB6_8:
	cvta.to.global.u64 	%rd6, %rd2;
	st.global.v2.u32 	[%rd1], {%r123, %r113};
	st.global.v2.u32 	[%rd1+8], {%r114, %r115};
	st.global.v2.u32 	[%rd1+16], {%r116, %r117};
	st.global.v2.u32 	[%rd1+24], {%r8, %r9};
	st.global.f32 	[%rd1+32], %f1;
	st.global.f64 	[%rd1+40], %fd1;
	mov.u32 	%r88, %ntid.x;
	mov.u32 	%r89, %ctaid.x;
	mad.lo.s32 	%r90, %r89, %r88, %r1;
	mul.wide.s32 	%rd7, %r90, 8;
	add.s64 	%rd8, %rd6, %rd7;
	st.global.f64 	[%rd8], %fd6;
	ret;

}
	// .globl	_Z10MapAdvancePdS_S_S_PiPyS1_
.visible .entry _Z10MapAdvancePdS_S_S_PiPyS1_(
	.param .u64 .ptr .align 1 _Z10MapAdvancePdS_S_S_PiPyS1__param_0,
	.param .u64 .ptr .align 1 _Z10MapAdvancePdS_S_S_PiPyS1__param_1,
	.param .u64 .ptr .align 1 _Z10MapAdvancePdS_S_S_PiPyS1__param_2,
	.param .u64 .ptr .align 1 _Z10MapAdvancePdS_S_S_PiPyS1__param_3,
	.param .u64 .ptr .align 1 _Z10MapAdvancePdS_S_S_PiPyS1__param_4,
	.param .u64 .ptr .align 1 _Z10MapAdvancePdS_S_S_PiPyS1__param_5,
	.param .u64 .ptr .align 1 _Z10MapAdvancePdS_S_S_PiPyS1__param_6
)
{
	.reg .pred 	%p<19>;
	.reg .b32 	%r<38>;
	.reg .b32 	%f<65>;
	.reg .b64 	%rd<37>;
	.reg .b64 	%fd<74>;

	ld.param.u64 	%rd7, [_Z10MapAdvancePdS_S_S_PiPyS1__param_0];
	ld.param.u64 	%rd8, [_Z10MapAdvancePdS_S_S_PiPyS1__param_1];
	ld.param.u64 	%rd9, [_Z10MapAdvancePdS_S_S_PiPyS1__param_2];
	ld.param.u64 	%rd10, [_Z10MapAdvancePdS_S_S_PiPyS1__param_4];
	ld.param.u64 	%rd5, [_Z10MapAdvancePdS_S_S_PiPyS1__param_5];
	ld.param.u64 	%rd6, [_Z10MapAdvancePdS_S_S_PiPyS1__param_6];
	cvta.to.global.u64 	%rd1, %rd10;
	cvta.to.global.u64 	%rd11, %rd9;
	cvta.to.global.u64 	%rd12, %rd8;
	cvta.to.global.u64 	%rd13, %rd7;
	mov.u32 	%r8, %tid.x;
	mov.u32 	%r9, %ctaid.x;
	mov.u32 	%r10, %ntid.x;
	mad.lo.s32 	%r1, %r9, %r10, %r8;
	mul.wide.s32 	%rd14, %r1, 8;
	add.s64 	%rd2, %rd13, %rd14;
	ld.global.f64 	%fd1, [%rd2];
	add.s64 	%rd3, %rd12, %rd14;
	ld.global.f64 	%fd2, [%rd3];
	ld.global.f64 	%fd3, [%rd11];
	abs.f64 	%fd4, %fd1;
	setp.neu.f64 	%p1, %fd4, 0d7FF0000000000000;
	@%p1 bra 	$L__BB7_2;
	mov.f64 	%fd21, 0d0000000000000000;
	mul.rn.f64 	%fd72, %fd1, %fd21;
	mov.b32 	%r36, 0;
	bra.uni 	$L__BB7_4;
$L__BB7_2:
	mul.f64 	%fd16, %fd1, 0d3FE45F306DC9C883;
	cvt.rni.s32.f64 	%r36, %fd16;
	cvt.rn.f64.s32 	%fd17, %r36;
	fma.rn.f64 	%fd18, %fd17, 0dBFF921FB54442D18, %fd1;
	fma.rn.f64 	%fd19, %fd17, 0dBC91A62633145C00, %fd18;
	fma.rn.f64 	%fd72, %fd17, 0dB97B839A252049C0, %fd19;
	setp.ltu.f64 	%p2, %fd4, 0d41E0000000000000;
	@%p2 bra 	$L__BB7_4;
	{ // callseq 0, 0
	.param .b64 param0;
	st.param.f64 	[param0], %fd1;
	.param .align 16 .b8 retval0[16];
	call.uni (retval0), 
	__internal_trig_reduction_slowpathd, 
	(
	param0
	);
	ld.param.f64 	%fd72, [retval0];
	ld.param.b32 	%r36, [retval0+8];
	} // callseq 0
$L__BB7_4:
	shl.b32 	%r13, %r36, 6;
	cvt.u64.u32 	%rd15, %r13;
	and.b64  	%rd16, %rd15, 64;
	mov.u64 	%rd17, __cudart_sin_cos_coeffs;
	add.s64 	%rd18, %rd17, %rd16;
	mul.rn.f64 	%fd22, %fd72, %fd72;
	and.b32  	%r14, %r36, 1;
	setp.eq.b32 	%p3, %r14, 1;
	selp.f64 	%fd23, 0dBDA8FF8320FD8164, 0d3DE5DB65F9785EBA, %p3;
	ld.global.nc.v2.f64 	{%fd24, %fd25}, [%rd18];
	fma.rn.f64 	%fd26, %fd23, %fd22, %fd24;
	fma.rn.f64 	%fd27, %fd26, %fd22, %fd25;
	ld.global.nc.v2.f64 	{%fd28, %fd29}, [%rd18+16];
	fma.rn.f64 	%fd30, %fd27, %fd22, %fd28;
	fma.rn.f64 	%fd31, %fd30, %fd22, %fd29;
	ld.global.nc.v2.f64 	{%fd32, %fd33}, [%rd18+32];
	fma.rn.f64 	%fd34, %fd31, %fd22, %fd32;
	fma.rn.f64 	%fd35, %fd34, %fd22, %fd33;
	fma.rn.f64 	%fd36, %fd35, %fd72, %fd72;
	fma.rn.f64 	%fd37, %fd35, %fd22, 0d3FF0000000000000;
	selp.f64 	%fd38, %fd37, %fd36, %p3;
	and.b32  	%r15, %r36, 2;
	setp.eq.s32 	%p4, %r15, 0;
	mov.f64 	%fd39, 0d0000000000000000;
	sub.f64 	%fd40, %fd39, %fd38;
	selp.f64 	%fd9, %fd38, %fd40, %p4;
	mul.f64 	%fd41, %fd3, %fd9;
	sub.f64 	%fd42, %fd2, %fd41;
	st.global.f64 	[%rd3], %fd42;
	add.f64 	%fd10, %fd1, %fd42;
	st.global.f64 	[%rd2], %fd10;
	abs.f64 	%fd11, %fd10;
	setp.neu.f64 	%p5, %fd11, 0d7FF0000000000000;
	@%p5 bra 	$L__BB7_6;
	mov.f64 	%fd48, 0d0000000000000000;
	mul.rn.f64 	%fd73, %fd10, %fd48;
	mov.b32 	%r37, 0;
	bra.uni 	$L__BB7_8;
$L__BB7_6:
	mul.f64 	%fd43, %fd10, 0d3FE45F306DC9C883;
	cvt.rni.s32.f64 	%r37, %fd43;
	cvt.rn.f64.s32 	%fd44, %r37;
	fma.rn.f64 	%fd45, %fd44, 0dBFF921FB54442D18, %fd10;
	fma.rn.f64 	%fd46, %fd44, 0dBC91A62633145C00, %fd45;
	fma.rn.f64 	%fd73, %fd44, 0dB97B839A252049C0, %fd46;
	setp.ltu.f64 	%p6, %fd11, 0d41E0000000000000;
	@%p6 bra 	$L__BB7_8;
	{ // callseq 1, 0
	.param .b64 param0;
	st.param.f64 	[param0], %fd10;
	.param .align 16 .b8 retval0[16];
	call.uni (retval0), 
	__internal_trig_reduction_slowpathd, 
	(
	param0
	);
	ld.param.f64 	%fd73, [retval0];
	ld.param.b32 	%r37, [retval0+8];
	} // callseq 1
$L__BB7_8:
	shl.b32 	%r18, %r37, 6;
	cvt.u64.u32 	%rd19, %r18;
	and.b64  	%rd20, %rd19, 64;
	add.s64 	%rd22, %rd17, %rd20;
	mul.rn.f64 	%fd49, %fd73, %fd73;
	and.b32  	%r19, %r37, 1;
	setp.eq.b32 	%p7, %r19, 1;
	selp.f64 	%fd50, 0dBDA8FF8320FD8164, 0d3DE5DB65F9785EBA, %p7;
	ld.global.nc.v2.f64 	{%fd51, %fd52}, [%rd22];
	fma.rn.f64 	%fd53, %fd50, %fd49, %fd51;
	fma.rn.f64 	%fd54, %fd53, %fd49, %fd52;
	ld.global.nc.v2.f64 	{%fd55, %fd56}, [%rd22+16];
	fma.rn.f64 	%fd57, %fd54, %fd49, %fd55;
	fma.rn.f64 	%fd58, %fd57, %fd49, %fd56;
	ld.global.nc.v2.f64 	{%fd59, %fd60}, [%rd22+32];
	fma.rn.f64 	%fd61, %fd58, %fd49, %fd59;
	fma.rn.f64 	%fd62, %fd61, %fd49, %fd60;
	fma.rn.f64 	%fd63, %fd62, %fd73, %fd73;
	fma.rn.f64 	%fd64, %fd62, %fd49, 0d3FF0000000000000;
	selp.f64 	%fd65, %fd64, %fd63, %p7;
	and.b32  	%r20, %r37, 2;
	setp.eq.s32 	%p8, %r20, 0;
	mov.f64 	%fd66, 0d0000000000000000;
	sub.f64 	%fd67, %fd66, %fd65;
	selp.f64 	%fd68, %fd65, %fd67, %p8;
	mul.f64 	%fd69, %fd9, %fd68;
	setp.leu.f64 	%p9, %fd69, 0d0000000000000000;
	@%p9 bra 	$L__BB7_10;
	mul.wide.s32 	%rd31, %r1, 4;
	add.s64 	%rd32, %rd1, %rd31;
	ld.global.u32 	%r23, [%rd32];
	add.s32 	%r24, %r23, 1;
	st.global.u32 	[%rd32], %r24;
	bra.uni 	$L__BB7_11;
$L__BB7_10:
	cvta.to.global.u64 	%rd23, %rd6;
	cvta.to.global.u64 	%rd24, %rd5;
	mul.wide.s32 	%rd25, %r1, 4;
	add.s64 	%rd26, %rd1, %rd25;
	ld.global.u32 	%r21, [%rd26];
	mov.b32 	%r22, 0;
	st.global.u32 	[%rd26], %r22;
	mul.wide.s32 	%rd27, %r21, 8;
	add.s64 	%rd28, %rd23, %rd27;
	atom.global.add.u64 	%rd29, [%rd28], 1;
	atom.global.add.u64 	%rd30, [%rd24], 1;
$L__BB7_11:
	ld.global.f64 	%fd70, [%rd2];
	cvt.rn.f32.f64 	%f1, %fd70;
	abs.f32 	%f2, %f1;
	setp.eq.f32 	%p10, %f1, 0f3F800000;
	mov.f32 	%f64, 0f3F800000;
	@%p10 bra 	$L__BB7_16;
	setp.num.f32 	%p11, %f2, %f2;
	@%p11 bra 	$L__BB7_14;
	mov.f32 	%f63, 0f40000000;
	add.rn.f32 	%f64, %f1, %f63;
	bra.uni 	$L__BB7_16;
$L__BB7_14:
	setp.lt.f32 	%p12, %f2, 0f00800000;
	mul.f32 	%f8, %f2, 0f4B800000;
	selp.f32 	%f9, %f8, %f2, %p12;
	mov.b32 	%r25, %f9;
	add.s32 	%r26, %r25, -1060439283;
	and.b32  	%r27, %r26, -8388608;
	sub.s32 	%r28, %r25, %r27;
	mov.b32 	%f10, %r28;
	cvt.rn.f32.s32 	%f11, %r27;
	selp.f32 	%f12, 0fC1C00000, 0f00000000, %p12;
	fma.rn.f32 	%f13, %f11, 0f34000000, %f12;
	add.f32 	%f14, %f10, 0fBF800000;
	add.f32 	%f15, %f10, 0f3F800000;
	rcp.approx.ftz.f32 	%f16, %f15;
	add.f32 	%f17, %f14, %f14;
	mul.f32 	%f18, %f17, %f16;
	mul.f32 	%f19, %f18, %f18;
	neg.f32 	%f20, %f18;
	sub.f32 	%f21, %f14, %f18;
	add.f32 	%f22, %f21, %f21;
	fma.rn.f32 	%f23, %f20, %f14, %f22;
	mul.rn.f32 	%f24, %f16, %f23;
	fma.rn.f32 	%f25, %f19, 0f3A2C32E4, 0f3B52E7DB;
	fma.rn.f32 	%f26, %f25, %f19, 0f3C93BB73;
	fma.rn.f32 	%f27, %f26, %f19, 0f3DF6384F;
	mul.rn.f32 	%f28, %f27, %f19;
	fma.rn.f32 	%f29, %f18, 0f3FB8AA3B, %f13;
	mul.f32 	%f30, %f28, 0f40400000;
	sub.f32 	%f31, %f13, %f29;
	fma.rn.f32 	%f32, %f18, 0f3FB8AA3B, %f31;
	fma.rn.f32 	%f33, %f24, 0f3FB8AA3B, %f32;
	fma.rn.f32 	%f34, %f18, 0f32A55E34, %f33;
	fma.rn.f32 	%f35, %f30, %f24, %f34;
	fma.rn.f32 	%f36, %f28, %f18, %f35;
	add.rn.f32 	%f37, %f29, %f36;
	mov.f32 	%f38, 0f40000000;
	mul.rn.f32 	%f39, %f37, %f38;
	cvt.rni.f32.f32 	%f40, %f39;
	sub.f32 	%f41, %f39, %f40;
	neg.f32 	%f42, %f39;
	fma.rn.f32 	%f43, %f37, 0f40000000, %f42;
	neg.f32 	%f44, %f29;
	add.rn.f32 	%f45, %f37, %f44;
	neg.f32 	%f46, %f45;
	add.rn.f32 	%f47, %f36, %f46;
	fma.rn.f32 	%f48, %f47, 0f40000000, %f43;
	add.f32 	%f49, %f41, %f48;
	setp.gt.f32 	%p13, %f40, 0f00000000;
	selp.b32 	%r29, 0, -2097152000, %p13;
	setp.neu.f32 	%p14, %f1, 0f00000000;
	setp.neu.f32 	%p15, %f2, 0f7F800000;
	setp.lt.f32 	%p16, %f39, 0f00000000;
	selp.f32 	%f50, 0f00000000, 0f7F800000, %p16;
	abs.f32 	%f51, %f39;
	setp.gt.f32 	%p17, %f51, 0f43180000;
	cvt.rzi.s32.f32 	%r30, %f40;
	shl.b32 	%r31, %r30, 23;
	sub.s32 	%r32, %r31, %r29;
	mov.b32 	%f52, %r32;
	add.s32 	%r33, %r29, 2130706432;
	mov.b32 	%f53, %r33;
	fma.rn.f32 	%f54, %f49, 0f391FCB8E, 0f3AAF85ED;
	fma.rn.f32 	%f55, %f54, %f49, 0f3C1D9856;
	fma.rn.f32 	%f56, %f55, %f49, 0f3D6357BB;
	fma.rn.f32 	%f57, %f56, %f49, 0f3E75FDEC;
	fma.rn.f32 	%f58, %f57, %f49, 0f3F317218;
	fma.rn.f32 	%f59, %f58, %f49, 0f3F800000;
	mul.f32 	%f60, %f59, %f53;
	mul.f32 	%f61, %f60, %f52;
	selp.f32 	%f64, %f50, %f61, %p17;
	and.pred  	%p18, %p14, %p15;
	@%p18 bra 	$L__BB7_16;
	add.f32 	%f62, %f1, %f1;
	mov.b32 	%r34, %f62;
	and.b32  	%r35, %r34, 2147483647;
	mov.b32 	%f64, %r35;
$L__BB7_16:
	ld.param.u64 	%rd36, [_Z10MapAdvancePdS_S_S_PiPyS1__param_3];
	cvta.to.global.u64 	%rd33, %rd36;
	cvt.f64.f32 	%fd71, %f64;
	mul.wide.s32 	%rd34, %r1, 8;
	add.s64 	%rd35, %rd33, %rd34;
	st.global.f64 	[%rd35], %fd71;
	ret;

}
.func  (.param .align 16 .b8 func_retval0[16]) __internal_trig_reduction_slowpathd(
	.param .b64 __internal_trig_reduction_slowpathd_param_0
)
{
	.local .align 8 .b8 	__local_depot8[40];
	.reg .b64 	%SP;
	.reg .b64 	%SPL;
	.reg .pred 	%p<10>;
	.reg .b32 	%r<47>;
	.reg .b64 	%rd<74>;
	.reg .b64 	%fd<5>;

	mov.u64 	%SPL, __local_depot8;
	ld.param.f64 	%fd4, [__internal_trig_reduction_slowpathd_param_0];
	add.u64 	%rd1, %SPL, 0;
	{
	.reg .b32 %temp; 
	mov.b64 	{%temp, %r1}, %fd4;
	}
	shr.u32 	%r2, %r1, 20;
	and.b32  	%r3, %r2, 2047;
	setp.eq.s32 	%p1, %r3, 2047;
	mov.b32 	%r46, 0;
	@%p1 bra 	$L__BB8_9;
	add.s32 	%r20, %r3, -1024;
	mov.b64 	%rd20, %fd4;
	shl.b64 	%rd2, %rd20, 11;
	shr.u32 	%r4, %r20, 6;
	sub.s32 	%r45, 15, %r4;
	sub.s32 	%r21, 19, %r4;
	setp.lt.u32 	%p2, %r20, 128;
	selp.b32 	%r6, 18, %r21, %p2;
	setp.ge.s32 	%p3, %r45, %r6;
	mov.b64 	%rd70, 0;
	@%p3 bra 	$L__BB8_4;
	add.s32 	%r23, %r6, %r4;
	neg.s32 	%r43, %r23;
	or.b64  	%rd3, %rd2, -9223372036854775808;
	mov.b64 	%rd70, 0;
	mov.b32 	%r42, 0;
	mov.u64 	%rd25, __cudart_i2opi_d;
	mov.u32 	%r44, %r45;
$L__BB8_3:
	.pragma "nounroll";
	mul.wide.s32 	%rd22, %r42, 8;
	add.s64 	%rd23, %rd1, %rd22;
	mul.wide.s32 	%rd24, %r44, 8;
	add.s64 	%rd26, %rd25, %rd24;
	ld.global.nc.u64 	%rd27, [%rd26];
	{
	.reg .u32 %r0, %r1, %r2, %r3, %alo, %ahi, %blo, %bhi, %clo, %chi;
	mov.b64 	{%alo,%ahi}, %rd27;
	mov.b64 	{%blo,%bhi}, %rd3;
	mov.b64 	{%clo,%chi}, %rd70;
	mad.lo.cc.u32 	%r0, %alo, %blo, %clo;
	madc.hi.cc.u32 	%r1, %alo, %blo, %chi;
	madc.hi.u32 	%r2, %alo, %bhi, 0;
	mad.lo.cc.u32 	%r1, %alo, %bhi, %r1;
	madc.hi.cc.u32 	%r2, %ahi, %blo, %r2;
	madc.hi.u32 	%r3, %ahi, %bhi, 0;
	mad.lo.cc.u32 	%r1, %ahi, %blo, %r1;
	madc.lo.cc.u32 	%r2, %ahi, %bhi, %r2;
	addc.u32 	%r3, %r3, 0;
	mov.b64 	%rd28, {%r0,%r1};
	mov.b64 	%rd70, {%r2,%r3};
	}
	st.local.u64 	[%rd23], %rd28;
	add.s32 	%r44, %r44, 1;
	add.s32 	%r43, %r43, 1;
	add.s32 	%r42, %r42, 1;
	setp.ne.s32 	%p4, %r43, -15;
	mov.u32 	%r45, %r6;
	@%p4 bra 	$L__BB8_3;
$L__BB8_4:
	cvt.s64.s32 	%rd29, %r45;
	cvt.u64.u32 	%rd30, %r4;
	add.s64 	%rd31, %rd30, %rd29;
	shl.b64 	%rd32, %rd31, 3;
	add.s64 	%rd33, %rd1, %rd32;
	st.local.u64 	[%rd33+-120], %rd70;
	and.b32  	%r15, %r2, 63;
	ld.local.u64 	%rd72, [%rd1+16];
	ld.local.u64 	%rd71, [%rd1+24];
	setp.eq.s32 	%p5, %r15, 0;
	@%p5 bra 	$L__BB8_6;
	shl.b64 	%rd34, %rd71, %r15;
	shr.u64 	%rd35, %rd72, 1;
	xor.b32  	%r24, %r15, 63;
	shr.u64 	%rd36, %rd35, %r24;
	or.b64  	%rd71, %rd34, %rd36;
	ld.local.u64 	%rd37, [%rd1+8];
	shl.b64 	%rd38, %rd72, %r15;
	shr.u64 	%rd39, %rd37, 1;
	shr.u64 	%rd40, %rd39, %r24;
	or.b64  	%rd72, %rd38, %rd40;
$L__BB8_6:
	and.b32  	%r25, %r1, -2147483648;
	shr.u64 	%rd41, %rd71, 62;
	cvt.u32.u64 	%r26, %rd41;
	mov.b64 	{%r27, %r28}, %rd71;
	mov.b64 	{%r29, %r30}, %rd72;
	shf.l.wrap.b32 	%r31, %r30, %r27, 2;
	shf.l.wrap.b32 	%r32, %r27, %r28, 2;
	mov.b64 	%rd42, {%r31, %r32};
	shl.b64 	%rd43, %rd72, 2;
	shr.u64 	%rd44, %rd42, 63;
	cvt.u32.u64 	%r33, %rd44;
	add.s32 	%r34, %r33, %r26;
	setp.eq.s32 	%p6, %r25, 0;
	neg.s32 	%r35, %r34;
	selp.b32 	%r46, %r34, %r35, %p6;
	setp.gt.s64 	%p7, %rd42, -1;
	mov.b64 	%rd45, 0;
	{
	.reg .u32 %r0, %r1, %r2, %r3, %a0, %a1, %a2, %a3, %b0, %b1, %b2, %b3;
	mov.b64 	{%a0,%a1}, %rd45;
	mov.b64 	{%a2,%a3}, %rd45;
	mov.b64 	{%b0,%b1}, %rd43;
	mov.b64 	{%b2,%b3}, %rd42;
	sub.cc.u32 	%r0, %a0, %b0;
	subc.cc.u32 	%r1, %a1, %b1;
	subc.cc.u32 	%r2, %a2, %b2;
	subc.u32 	%r3, %a3, %b3;
	mov.b64 	%rd46, {%r0,%r1};
	mov.b64 	%rd47, {%r2,%r3};
	}
	xor.b32  	%r36, %r25, -2147483648;
	selp.b64 	%rd73, %rd42, %rd47, %p7;
	selp.b64 	%rd14, %rd43, %rd46, %p7;
	selp.b32 	%r17, %r25, %r36, %p7;
	clz.b64 	%r37, %rd73;
	cvt.u64.u32 	%rd15, %r37;
	setp.eq.s32 	%p8, %r37, 0;
	@%p8 bra 	$L__BB8_8;
	cvt.u32.u64 	%r38, %rd15;
	and.b32  	%r39, %r38, 63;
	shl.b64 	%rd48, %rd73, %r39;
	shr.u64 	%rd49, %rd14, 1;
	not.b32 	%r40, %r38;
	and.b32  	%r41, %r40, 63;
	shr.u64 	%rd50, %rd49, %r41;
	or.b64  	%rd73, %rd48, %rd50;
$L__BB8_8:
	mov.b64 	%rd51, -3958705157555305931;
	{
	.reg .u32 %r0, %r1, %r2, %r3, %alo, %ahi, %blo, %bhi;
	mov.b64 	{%alo,%ahi}, %rd73;
	mov.b64 	{%blo,%bhi}, %rd51;
	mul.lo.u32 	%r0, %alo, %blo;
	mul.hi.u32 	%r1, %alo, %blo;
	mad.lo.cc.u32 	%r1, %alo, %bhi, %r1;
	madc.hi.u32 	%r2, %alo, %bhi, 0;
	mad.lo.cc.u32 	%r1, %ahi, %blo, %r1;
	madc.hi.cc.u32 	%r2, %ahi, %blo, %r2;
	madc.hi.u32 	%r3, %ahi, %bhi, 0;
	mad.lo.cc.u32 	%r2, %ahi, %bhi, %r2;
	addc.u32 	%r3, %r3, 0;
	mov.b64 	%rd52, {%r0,%r1};
	mov.b64 	%rd53, {%r2,%r3};
	}
	setp.gt.s64 	%p9, %rd53, 0;
	{
	.reg .u32 %r0, %r1, %r2, %r3, %a0, %a1, %a2, %a3, %b0, %b1, %b2, %b3;
	mov.b64 	{%a0,%a1}, %rd52;
	mov.b64 	{%a2,%a3}, %rd53;
	mov.b64 	{%b0,%b1}, %rd52;
	mov.b64 	{%b2,%b3}, %rd53;
	add.cc.u32 	%r0, %a0, %b0;
	addc.cc.u32 	%r1, %a1, %b1;
	addc.cc.u32 	%r2, %a2, %b2;
	addc.u32 	%r3, %a3, %b3;
	mov.b64 	%rd54, {%r0,%r1};
	mov.b64 	%rd55, {%r2,%r3};
	}
	selp.b64 	%rd56, %rd55, %rd53, %p9;
	selp.s64 	%rd57, -1, 0, %p9;
	sub.s64 	%rd58, %rd57, %rd15;
	cvt.u64.u32 	%rd59, %r17;
	shl.b64 	%rd60, %rd59, 32;
	add.s64 	%rd61, %rd56, 1;
	shr.u64 	%rd62, %rd61, 10;
	add.s64 	%rd63, %rd62, 1;
	shr.u64 	%rd64, %rd63, 1;
	shl.b64 	%rd65, %rd58, 52;
	add.s64 	%rd66, %rd65, %rd64;
	add.s64 	%rd67, %rd66, 4602678819172646912;
	or.b64  	%rd68, %rd67, %rd60;
	mov.b64 	%fd4, %rd68;
$L__BB8_9:
	st.param.f64 	[func_retval0], %fd4;
	st.param.b32 	[func_retval0+8], %r46;
	ret;

}


// ===== COMPILED SASS (sm_100) =====

	.target	sm_100

	.elftype	@"ET_EXEC"


//--------------------- .note.nv.tkinfo           --------------------------
	.section	.note.nv.tkinfo,"",@"SHT_NOTE"
	.sectionflags	@"SHF_NOTE_NV_TKINFO"
	.tkinfo
        /*0018*/ 	.word	0x00000002
        /*0030*/ 	.string	""
        /*0030*/ 	.string	"ptxas"
        /*0030*/ 	.string	"Cuda compilation tools, release 13.0, V13.0.88"
        /*0030*/ 	.string	"Build cuda_13.0.r13.0/compiler.36424714_0"
        /*0030*/ 	.string	"-arch sm_100 -m 64 "



//--------------------- .note.nv.cuinfo           --------------------------
	.section	.note.nv.cuinfo,"",@"SHT_NOTE"
	.sectionflags	@"SHF_NOTE_NV_CUINFO"
        /*0018*/ 	.short	0x0002
        /*001a*/ 	.short	0x0064
        /*001c*/ 	.short	0x0082
	.zero		2


//--------------------- .nv.info                  --------------------------
	.section	.nv.info,"",@"SHT_CUDA_INFO"
	.align	4


	//----- nvinfo : EIATTR_REGCOUNT
	.align		4
        /*0000*/ 	.byte	0x04, 0x2f
        /*0002*/ 	.short	(.L_12 - .L_11)
	.align		4
.L_11:
        /*0004*/ 	.word	index@(_Z7reduce0PdS_)
        /*0008*/ 	.word	0x0000000d


	//----- nvinfo : EIATTR_FRAME_SIZE
	.align		4
.L_12:
        /*000c*/ 	.byte	0x04, 0x11
        /*000e*/ 	.short	(.L_14 - .L_13)
	.align		4
.L_13:
        /*0010*/ 	.word	index@(_Z7reduce0PdS_)
        /*0014*/ 	.word	0x00000000


	//----- nvinfo : EIATTR_REGCOUNT
	.align		4
.L_14:
        /*0018*/ 	.byte	0x04, 0x2f
        /*001a*/ 	.short	(.L_16 - .L_15)
	.align		4
.L_15:
        /*001c*/ 	.word	index@(_Z12setup_kernelyP17curandStateXORWOW)
        /*0020*/ 	.word	0x0000001f


	//----- nvinfo : EIATTR_FRAME_SIZE
	.align		4
.L_16:
        /*0024*/ 	.byte	0x04, 0x11
        /*0026*/ 	.short	(.L_18 - .L_17)
	.align		4
.L_17:
        /*0028*/ 	.word	index@(_Z12setup_kernelyP17curandStateXORWOW)
        /*002c*/ 	.word	0x00000000


	//----- nvinfo : EIATTR_REGCOUNT
	.align		4
.L_18:
        /*0030*/ 	.byte	0x04, 0x2f
        /*0032*/ 	.short	(.L_20 - .L_19)
	.align		4
.L_19:
        /*0034*/ 	.word	index@(_Z17set_values_kernelPddj)
        /*0038*/ 	.word	0x0000000a


	//----- nvinfo : EIATTR_FRAME_SIZE
	.align		4
.L_20:
        /*003c*/ 	.byte	0x04, 0x11
        /*003e*/ 	.short	(.L_22 - .L_21)
	.align		4
.L_21:
        /*0040*/ 	.word	index@(_Z17set_values_kernelPddj)
        /*0044*/ 	.word	0x00000000


	//----- nvinfo : EIATTR_REGCOUNT
	.align		4
.L_22:
        /*0048*/ 	.byte	0x04, 0x2f
        /*004a*/ 	.short	(.L_24 - .L_23)
	.align		4
.L_23:
        /*004c*/ 	.word	index@(_Z17set_values_kernelPiij)
        /*0050*/ 	.word	0x0000000a


	//----- nvinfo : EIATTR_FRAME_SIZE
	.align		4
.L_24:
        /*0054*/ 	.byte	0x04, 0x11
        /*0056*/ 	.short	(.L_26 - .L_25)
	.align		4
.L_25:
        /*0058*/ 	.word	index@(_Z17set_values_kernelPiij)
        /*005c*/ 	.word	0x00000000


	//----- nvinfo : EIATTR_REGCOUNT
	.align		4
.L_26:
        /*0060*/ 	.byte	0x04, 0x2f
        /*0062*/ 	.short	(.L_28 - .L_27)
	.align		4
.L_27:
        /*0064*/ 	.word	index@(_Z17set_values_kernelPyyj)
        /*0068*/ 	.word	0x0000000a


	//----- nvinfo : EIATTR_FRAME_SIZE
	.align		4
.L_28:
        /*006c*/ 	.byte	0x04, 0x11
        /*006e*/ 	.short	(.L_30 - .L_29)
	.align		4
.L_29:
        /*0070*/ 	.word	index@(_Z17set_values_kernelPyyj)
        /*0074*/ 	.word	0x00000000


	//----- nvinfo : EIATTR_REGCOUNT
	.align		4
.L_30:
        /*0078*/ 	.byte	0x04, 0x2f
        /*007a*/ 	.short	(.L_32 - .L_31)
	.align		4
.L_31:
        /*007c*/ 	.word	index@(_Z26generate_randomwalk_kernelP17curandStateXORWOWiPd)
        /*0080*/ 	.word	0x00000019


	//----- nvinfo : EIATTR_FRAME_SIZE
	.align		4
.L_32:
        /*0084*/ 	.byte	0x04, 0x11
        /*0086*/ 	.short	(.L_34 - .L_33)
	.align		4
.L_33:
        /*0088*/ 	.word	index@(_Z26generate_randomwalk_kernelP17curandStateXORWOWiPd)
        /*008c*/ 	.word	0x00000000


	//----- nvinfo : EIATTR_REGCOUNT
	.align		4
.L_34:
        /*0090*/ 	.byte	0x04, 0x2f
        /*0092*/ 	.short	(.L_36 - .L_35)
	.align		4
.L_35:
        /*0094*/ 	.word	index@(_Z23generate_uniform_kernelP17curandStateXORWOWiPd)
        /*0098*/ 	.word	0x00000018


	//----- nvinfo : EIATTR_FRAME_SIZE
	.align		4
.L_36:
        /*009c*/ 	.byte	0x04, 0x11
        /*009e*/ 	.short	(.L_38 - .L_37)
	.align		4
.L_37:
        /*00a0*/ 	.word	index@(_Z23generate_uniform_kernelP17curandStateXORWOWiPd)
        /*00a4*/ 	.word	0x00000000


	//----- nvinfo : EIATTR_REGCOUNT
	.align		4
.L_38:
        /*00a8*/ 	.byte	0x04, 0x2f
        /*00aa*/ 	.short	(.L_40 - .L_39)
	.align		4
.L_39:
        /*00ac*/ 	.word	index@(_Z10MapAdvancePdS_S_S_PiPyS1_)
        /*00b0*/ 	.word	0x00000020


	//----- nvinfo : EIATTR_FRAME_SIZE
	.align		4
.L_40:
        /*00b4*/ 	.byte	0x04, 0x11
        /*00b6*/ 	.short	(.L_42 - .L_41)
	.align		4
.L_41:
        /*00b8*/ 	.word	index@($_Z10MapAdvancePdS_S_S_PiPyS1_$__internal_trig_reduction_slowpathd)
        /*00bc*/ 	.word	0x00000028


	//----- nvinfo : EIATTR_FRAME_SIZE
	.align		4
.L_42:
        /*00c0*/ 	.byte	0x04, 0x11
        /*00c2*/ 	.short	(.L_44 - .L_43)
	.align		4
.L_43:
        /*00c4*/ 	.word	index@(_Z10MapAdvancePdS_S_S_PiPyS1_)
        /*00c8*/ 	.word	0x00000028


	//----- nvinfo : EIATTR_MIN_STACK_SIZE
	.align		4
.L_44:
        /*00cc*/ 	.byte	0x04, 0x12
        /*00ce*/ 	.short	(.L_46 - .L_45)
	.align		4
.L_45:
        /*00d0*/ 	.word	index@(_Z10MapAdvancePdS_S_S_PiPyS1_)
        /*00d4*/ 	.word	0x00000028


	//----- nvinfo : EIATTR_MIN_STACK_SIZE
	.align		4
.L_46:
        /*00d8*/ 	.byte	0x04, 0x12
        /*00da*/ 	.short	(.L_48 - .L_47)
	.align		4
.L_47:
        /*00dc*/ 	.word	index@(_Z23generate_uniform_kernelP17curandStateXORWOWiPd)
        /*00e0*/ 	.word	0x00000000


	//----- nvinfo : EIATTR_MIN_STACK_SIZE
	.align		4
.L_48:
        /*00e4*/ 	.byte	0x04, 0x12
        /*00e6*/ 	.short	(.L_50 - .L_49)
	.align		4
.L_49:
        /*00e8*/ 	.word	index@(_Z26generate_randomwalk_kernelP17curandStateXORWOWiPd)
        /*00ec*/ 	.word	0x00000000


	//----- nvinfo : EIATTR_MIN_STACK_SIZE
	.align		4
.L_50:
        /*00f0*/ 	.byte	0x04, 0x12
        /*00f2*/ 	.short	(.L_52 - .L_51)
	.align		4
.L_51:
        /*00f4*/ 	.word	index@(_Z17set_values_kernelPyyj)
        /*00f8*/ 	.word	0x00000000


	//----- nvinfo : EIATTR_MIN_STACK_SIZE
	.align		4
.L_52:
        /*00fc*/ 	.byte	0x04, 0x12
        /*00fe*/ 	.short	(.L_54 - .L_53)
	.align		4
.L_53:
        /*0100*/ 	.word	index@(_Z17set_values_kernelPiij)
        /*0104*/ 	.word	0x00000000


	//----- nvinfo : EIATTR_MIN_STACK_SIZE
	.align		4
.L_54:
        /*0108*/ 	.byte	0x04, 0x12
        /*010a*/ 	.short	(.L_56 - .L_55)
	.align		4
.L_55:
        /*010c*/ 	.word	index@(_Z17set_values_kernelPddj)
        /*0110*/ 	.word	0x00000000


	//----- nvinfo : EIATTR_MIN_STACK_SIZE
	.align		4
.L_56:
        /*0114*/ 	.byte	0x04, 0x12
        /*0116*/ 	.short	(.L_58 - .L_57)
	.align		4
.L_57:
        /*0118*/ 	.word	index@(_Z12setup_kernelyP17curandStateXORWOW)
        /*011c*/ 	.word	0x00000000


	//----- nvinfo : EIATTR_MIN_STACK_SIZE
	.align		4
.L_58:
        /*0120*/ 	.byte	0x04, 0x12
        /*0122*/ 	.short	(.L_60 - .L_59)
	.align		4
.L_59:
        /*0124*/ 	.word	index@(_Z7reduce0PdS_)
        /*0128*/ 	.word	0x00000000
.L_60:


//--------------------- .nv.compat                --------------------------
	.section	.nv.compat,"",@"SHT_CUDA_COMPAT_INFO"
	.align	4
        /*0000*/ 	.byte	0x02, 0x09, 0x00, 0x00, 0x02, 0x02, 0x01, 0x00, 0x02, 0x05, 0x05, 0x00, 0x03, 0x07, 0x01, 0x01
        /*0010*/ 	.byte	0x02, 0x03, 0x00, 0x00, 0x02, 0x06, 0x01, 0x00, 0x04, 0x0b, 0x08, 0x00, 0x01, 0x00, 0x00, 0x00
        /*0020*/ 	.byte	0x00, 0x00, 0x00, 0x00


//--------------------- .nv.info._Z10MapAdvancePdS_S_S_PiPyS1_ --------------------------
	.section	.nv.info._Z10MapAdvancePdS_S_S_PiPyS1_,"",@"SHT_CUDA_INFO"
	.sectionflags	@""
	.align	4


	//----- nvinfo : EIATTR_CUDA_API_VERSION
	.align		4
        /*0000*/ 	.byte	0x04, 0x37
        /*0002*/ 	.short	(.L_62 - .L_61)
.L_61:
        /*0004*/ 	.word	0x00000082


	//----- nvinfo : EIATTR_KPARAM_INFO
	.align		4
.L_62:
        /*0008*/ 	.byte	0x04, 0x17
        /*000a*/ 	.short	(.L_64 - .L_63)
.L_63:
        /*000c*/ 	.word	0x00000000
        /*0010*/ 	.short	0x0006
        /*0012*/ 	.short	0x0030
        /*0014*/ 	.byte	0x00, 0xf5, 0x21, 0x00


	//----- nvinfo : EIATTR_KPARAM_INFO
	.align		4
.L_64:
        /*0018*/ 	.byte	0x04, 0x17
        /*001a*/ 	.short	(.L_66 - .L_65)
.L_65:
        /*001c*/ 	.word	0x00000000
        /*0020*/ 	.short	0x0005
        /*0022*/ 	.short	0x0028
        /*0024*/ 	.byte	0x00, 0xf5, 0x21, 0x00


	//----- nvinfo : EIATTR_KPARAM_INFO
	.align		4
.L_66:
        /*0028*/ 	.byte	0x04, 0x17
        /*002a*/ 	.short	(.L_68 - .L_67)
.L_67:
        /*002c*/ 	.word	0x00000000
        /*0030*/ 	.short	0x0004
        /*0032*/ 	.short	0x0020
        /*0034*/ 	.byte	0x00, 0xf5, 0x21, 0x00


	//----- nvinfo : EIATTR_KPARAM_INFO
	.align		4
.L_68:
        /*0038*/ 	.byte	0x04, 0x17
        /*003a*/ 	.short	(.L_70 - .L_69)
.L_69:
        /*003c*/ 	.word	0x00000000
        /*0040*/ 	.short	0x0003
        /*0042*/ 	.short	0x0018
        /*0044*/ 	.byte	0x00, 0xf5, 0x21, 0x00


	//----- nvinfo : EIATTR_KPARAM_INFO
	.align		4
.L_70:
        /*0048*/ 	.byte	0x04, 0x17
        /*004a*/ 	.short	(.L_72 - .L_71)
.L_71:
        /*004c*/ 	.word	0x00000000
        /*0050*/ 	.short	0x0002
        /*0052*/ 	.short	0x0010
        /*0054*/ 	.byte	0x00, 0xf5, 0x21, 0x00


	//----- nvinfo : EIATTR_KPARAM_INFO
	.align		4
.L_72:
        /*0058*/ 	.byte	0x04, 0x17
        /*005a*/ 	.short	(.L_74 - .L_73)
.L_73:
        /*005c*/ 	.word	0x00000000
        /*0060*/ 	.short	0x0001
        /*0062*/ 	.short	0x0008
        /*0064*/ 	.byte	0x00, 0xf5, 0x21, 0x00


	//----- nvinfo : EIATTR_KPARAM_INFO
	.align		4
.L_74:
        /*0068*/ 	.byte	0x04, 0x17
        /*006a*/ 	.short	(.L_76 - .L_75)
.L_75:
        /*006c*/ 	.word	0x00000000
        /*0070*/ 	.short	0x0000
        /*0072*/ 	.short	0x0000
        /*0074*/ 	.byte	0x00, 0xf5, 0x21, 0x00


	//----- nvinfo : EIATTR_SPARSE_MMA_MASK
	.align		4
.L_76:
        /*0078*/ 	.byte	0x03, 0x50
        /*007a*/ 	.short	0x0000


	//----- nvinfo : EIATTR_MAXREG_COUNT
	.align		4
        /*007c*/ 	.byte	0x03, 0x1b
        /*007e*/ 	.short	0x00ff


	//----- nvinfo : EIATTR_MERCURY_ISA_VERSION
	.align		4
        /*0080*/ 	.byte	0x03, 0x5f
        /*0082*/ 	.short	0x0101


	//----- nvinfo : EIATTR_INT_WARP_WIDE_INSTR_OFFSETS
	.align		4
        /*0084*/ 	.byte	0x04, 0x31
        /*0086*/ 	.short	(.L_78 - .L_77)


	//   ....[0]....
.L_77:
        /*0088*/ 	.word	0x00000930


	//----- nvinfo : EIATTR_VRC_CTA_INIT_COUNT
	.align		4
.L_78:
        /*008c*/ 	.byte	0x02, 0x4a
	.zero		1
	.zero		1


	//----- nvinfo : EIATTR_EXIT_INSTR_OFFSETS
	.align		4
        /*0090*/ 	.byte	0x04, 0x1c
        /*0092*/ 	.short	(.L_80 - .L_79)


	//   ....[0]....
.L_79:
        /*0094*/ 	.word	0x00000f10


	//----- nvinfo : EIATTR_CRS_STACK_SIZE
	.align		4
.L_80:
        /*0098*/ 	.byte	0x04, 0x1e
        /*009a*/ 	.short	(.L_82 - .L_81)
.L_81:
        /*009c*/ 	.word	0x00000000


	//----- nvinfo : EIATTR_CBANK_PARAM_SIZE
	.align		4
.L_82:
        /*00a0*/ 	.byte	0x03, 0x19
        /*00a2*/ 	.short	0x0038


	//----- nvinfo : EIATTR_PARAM_CBANK
	.align		4
        /*00a4*/ 	.byte	0x04, 0x0a
        /*00a6*/ 	.short	(.L_84 - .L_83)
	.align		4
.L_83:
        /*00a8*/ 	.word	index@(.nv.constant0._Z10MapAdvancePdS_S_S_PiPyS1_)
        /*00ac*/ 	.short	0x0380
        /*00ae*/ 	.short	0x0038


	//----- nvinfo : EIATTR_SW_WAR
	.align		4
.L_84:
        /*00b0*/ 	.byte	0x04, 0x36
        /*00b2*/ 	.short	(.L_86 - .L_85)
.L_85:
        /*00b4*/ 	.word	0x00000008
.L_86:


//--------------------- .nv.info._Z23generate_uniform_kernelP17curandStateXORWOWiPd --------------------------
	.section	.nv.info._Z23generate_uniform_kernelP17curandStateXORWOWiPd,"",@"SHT_CUDA_INFO"
	.sectionflags	@""
	.align	4


	//----- nvinfo : EIATTR_CUDA_API_VERSION
	.align		4
        /*0000*/ 	.byte	0x04, 0x37
        /*0002*/ 	.short	(.L_88 - .L_87)
.L_87:
        /*0004*/ 	.word	0x00000082


	//----- nvinfo : EIATTR_KPARAM_INFO
	.align		4
.L_88:
        /*0008*/ 	.byte	0x04, 0x17
        /*000a*/ 	.short	(.L_90 - .L_89)
.L_89:
        /*000c*/ 	.word	0x00000000
        /*0010*/ 	.short	0x0002
        /*0012*/ 	.short	0x0010
        /*0014*/ 	.byte	0x00, 0xf5, 0x21, 0x00


	//----- nvinfo : EIATTR_KPARAM_INFO
	.align		4
.L_90:
        /*0018*/ 	.byte	0x04, 0x17
        /*001a*/ 	.short	(.L_92 - .L_91)
.L_91:
        /*001c*/ 	.word	0x00000000
        /*0020*/ 	.short	0x0001
        /*0022*/ 	.short	0x0008
        /*0024*/ 	.byte	0x00, 0xf0, 0x11, 0x00


	//----- nvinfo : EIATTR_KPARAM_INFO
	.align		4
.L_92:
        /*0028*/ 	.byte	0x04, 0x17
        /*002a*/ 	.short	(.L_94 - .L_93)
.L_93:
        /*002c*/ 	.word	0x00000000
        /*0030*/ 	.short	0x0000
        /*0032*/ 	.short	0x0000
        /*0034*/ 	.byte	0x00, 0xf5, 0x21, 0x00


	//----- nvinfo : EIATTR_SPARSE_MMA_MASK
	.align		4
.L_94:
        /*0038*/ 	.byte	0x03, 0x50
        /*003a*/ 	.short	0x0000


	//----- nvinfo : EIATTR_MAXREG_COUNT
	.align		4
        /*003c*/ 	.byte	0x03, 0x1b
        /*003e*/ 	.short	0x00ff


	//----- nvinfo : EIATTR_MERCURY_ISA_VERSION
	.align		4
        /*0040*/ 	.byte	0x03, 0x5f
        /*0042*/ 	.short	0x0101


	//----- nvinfo : EIATTR_VRC_CTA_INIT_COUNT
	.align		4
        /*0044*/ 	.byte	0x02, 0x4a
	.zero		1
	.zero		1


	//----- nvinfo : EIATTR_EXIT_INSTR_OFFSETS
	.align		4
        /*0048*/ 	.byte	0x04, 0x1c
        /*004a*/ 	.short	(.L_96 - .L_95)


	//   ....[0]....
.L_95:
        /*004c*/ 	.word	0x000005e0


	//----- nvinfo : EIATTR_CBANK_PARAM_SIZE
	.align		4
.L_96:
        /*0050*/ 	.byte	0x03, 0x19
        /*0052*/ 	.short	0x0018


	//----- nvinfo : EIATTR_PARAM_CBANK
	.align		4
        /*0054*/ 	.byte	0x04, 0x0a
        /*0056*/ 	.short	(.L_98 - .L_97)
	.align		4
.L_97:
        /*0058*/ 	.word	index@(.nv.constant0._Z23generate_uniform_kernelP17curandStateXORWOWiPd)
        /*005c*/ 	.short	0x0380
        /*005e*/ 	.short	0x0018


	//----- nvinfo : EIATTR_SW_WAR
	.align		4
.L_98:
        /*0060*/ 	.byte	0x04, 0x36
        /*0062*/ 	.short	(.L_100 - .L_99)
.L_99:
        /*0064*/ 	.word	0x00000008
.L_100:


//--------------------- .nv.info._Z26generate_randomwalk_kernelP17curandStateXORWOWiPd --------------------------
	.section	.nv.info._Z26generate_randomwalk_kernelP17curandStateXORWOWiPd,"",@"SHT_CUDA_INFO"
	.sectionflags	@""
	.align	4


	//----- nvinfo : EIATTR_CUDA_API_VERSION
	.align		4
        /*0000*/ 	.byte	0x04, 0x37
        /*0002*/ 	.short	(.L_102 - .L_101)
.L_101:
        /*0004*/ 	.word	0x00000082


	//----- nvinfo : EIATTR_KPARAM_INFO
	.align		4
.L_102:
        /*0008*/ 	.byte	0x04, 0x17
        /*000a*/ 	.short	(.L_104 - .L_103)
.L_103:
        /*000c*/ 	.word	0x00000000
        /*0010*/ 	.short	0x0002
        /*0012*/ 	.short	0x0010
        /*0014*/ 	.byte	0x00, 0xf5, 0x21, 0x00


	//----- nvinfo : EIATTR_KPARAM_INFO
	.align		4
.L_104:
        /*0018*/ 	.byte	0x04, 0x17
        /*001a*/ 	.short	(.L_106 - .L_105)
.L_105:
        /*001c*/ 	.word	0x00000000
        /*0020*/ 	.short	0x0001
        /*0022*/ 	.short	0x0008
        /*0024*/ 	.byte	0x00, 0xf0, 0x11, 0x00


	//----- nvinfo : EIATTR_KPARAM_INFO
	.align		4
.L_106:
        /*0028*/ 	.byte	0x04, 0x17
        /*002a*/ 	.short	(.L_108 - .L_107)
.L_107:
        /*002c*/ 	.word	0x00000000
        /*0030*/ 	.short	0x0000
        /*0032*/ 	.short	0x0000
        /*0034*/ 	.byte	0x00, 0xf5, 0x21, 0x00


	//----- nvinfo : EIATTR_SPARSE_MMA_MASK
	.align		4
.L_108:
        /*0038*/ 	.byte	0x03, 0x50
        /*003a*/ 	.short	0x0000


	//----- nvinfo : EIATTR_MAXREG_COUNT
	.align		4
        /*003c*/ 	.byte	0x03, 0x1b
        /*003e*/ 	.short	0x00ff


	//----- nvinfo : EIATTR_MERCURY_ISA_VERSION
	.align		4
        /*0040*/ 	.byte	0x03, 0x5f
        /*0042*/ 	.short	0x0101


	//----- nvinfo : EIATTR_VRC_CTA_INIT_COUNT
	.align		4
        /*0044*/ 	.byte	0x02, 0x4a
	.zero		1
	.zero		1


	//----- nvinfo : EIATTR_EXIT_INSTR_OFFSETS
	.align		4
        /*0048*/ 	.byte	0x04, 0x1c
        /*004a*/ 	.short	(.L_110 - .L_109)


	//   ....[0]....
.L_109:
        /*004c*/ 	.word	0x000005c0


	//----- nvinfo : EIATTR_CBANK_PARAM_SIZE
	.align		4
.L_110:
        /*0050*/ 	.byte	0x03, 0x19
        /*0052*/ 	.short	0x0018


	//----- nvinfo : EIATTR_PARAM_CBANK
	.align		4
        /*0054*/ 	.byte	0x04, 0x0a
        /*0056*/ 	.short	(.L_112 - .L_111)
	.align		4
.L_111:
        /*0058*/ 	.word	index@(.nv.constant0._Z26generate_randomwalk_kernelP17curandStateXORWOWiPd)
        /*005c*/ 	.short	0x0380
        /*005e*/ 	.short	0x0018


	//----- nvinfo : EIATTR_SW_WAR
	.align		4
.L_112:
        /*0060*/ 	.byte	0x04, 0x36
        /*0062*/ 	.short	(.L_114 - .L_113)
.L_113:
        /*0064*/ 	.word	0x00000008
.L_114:


//--------------------- .nv.info._Z17set_values_kernelPyyj --------------------------
	.section	.nv.info._Z17set_values_kernelPyyj,"",@"SHT_CUDA_INFO"
	.sectionflags	@""
	.align	4


	//----- nvinfo : EIATTR_CUDA_API_VERSION
	.align		4
        /*0000*/ 	.byte	0x04, 0x37
        /*0002*/ 	.short	(.L_116 - .L_115)
.L_115:
        /*0004*/ 	.word	0x00000082


	//----- nvinfo : EIATTR_KPARAM_INFO
	.align		4
.L_116:
        /*0008*/ 	.byte	0x04, 0x17
        /*000a*/ 	.short	(.L_118 - .L_117)
.L_117:
        /*000c*/ 	.word	0x00000000
        /*0010*/ 	.short	0x0002
        /*0012*/ 	.short	0x0010
        /*0014*/ 	.byte	0x00, 0xf0, 0x11, 0x00


	//----- nvinfo : EIATTR_KPARAM_INFO
	.align		4
.L_118:
        /*0018*/ 	.byte	0x04, 0x17
        /*001a*/ 	.short	(.L_120 - .L_119)
.L_119:
        /*001c*/ 	.word	0x00000000
        /*0020*/ 	.short	0x0001
        /*0022*/ 	.short	0x0008
        /*0024*/ 	.byte	0x00, 0xf0, 0x21, 0x00


	//----- nvinfo : EIATTR_KPARAM_INFO
	.align		4
.L_120:
        /*0028*/ 	.byte	0x04, 0x17
        /*002a*/ 	.short	(.L_122 - .L_121)
.L_121:
        /*002c*/ 	.word	0x00000000
        /*0030*/ 	.short	0x0000
        /*0032*/ 	.short	0x0000
        /*0034*/ 	.byte	0x00, 0xf5, 0x21, 0x00


	//----- nvinfo : EIATTR_SPARSE_MMA_MASK
	.align		4
.L_122:
        /*0038*/ 	.byte	0x03, 0x50
        /*003a*/ 	.short	0x0000


	//----- nvinfo : EIATTR_MAXREG_COUNT
	.align		4
        /*003c*/ 	.byte	0x03, 0x1b
        /*003e*/ 	.short	0x00ff


	//----- nvinfo : EIATTR_MERCURY_ISA_VERSION
	.align		4
        /*0040*/ 	.byte	0x03, 0x5f
        /*0042*/ 	.short	0x0101


	//----- nvinfo : EIATTR_VRC_CTA_INIT_COUNT
	.align		4
        /*0044*/ 	.byte	0x02, 0x4a
	.zero		1
	.zero		1


	//----- nvinfo : EIATTR_EXIT_INSTR_OFFSETS
	.align		4
        /*0048*/ 	.byte	0x04, 0x1c
        /*004a*/ 	.short	(.L_124 - .L_123)


	//   ....[0]....
.L_123:
        /*004c*/ 	.word	0x00000070


	//   ....[1]....
        /*0050*/ 	.word	0x000000d0


	//----- nvinfo : EIATTR_CBANK_PARAM_SIZE
	.align		4
.L_124:
        /*0054*/ 	.byte	0x03, 0x19
        /*0056*/ 	.short	0x0014


	//----- nvinfo : EIATTR_PARAM_CBANK
	.align		4
        /*0058*/ 	.byte	0x04, 0x0a
        /*005a*/ 	.short	(.L_126 - .L_125)
	.align		4
.L_125:
        /*005c*/ 	.word	index@(.nv.constant0._Z17set_values_kernelPyyj)
        /*0060*/ 	.short	0x0380
        /*0062*/ 	.short	0x0014


	//----- nvinfo : EIATTR_SW_WAR
	.align		4
.L_126:
        /*0064*/ 	.byte	0x04, 0x36
        /*0066*/ 	.short	(.L_128 - .L_127)
.L_127:
        /*0068*/ 	.word	0x00000008
.L_128:


//--------------------- .nv.info._Z17set_values_kernelPiij --------------------------
	.section	.nv.info._Z17set_values_kernelPiij,"",@"SHT_CUDA_INFO"
	.sectionflags	@""
	.align	4


	//----- nvinfo : EIATTR_CUDA_API_VERSION
	.align		4
        /*0000*/ 	.byte	0x04, 0x37
        /*0002*/ 	.short	(.L_130 - .L_129)
.L_129:
        /*0004*/ 	.word	0x00000082


	//----- nvinfo : EIATTR_KPARAM_INFO
	.align		4
.L_130:
        /*0008*/ 	.byte	0x04, 0x17
        /*000a*/ 	.short	(.L_132 - .L_131)
.L_131:
        /*000c*/ 	.word	0x00000000
        /*0010*/ 	.short	0x0002
        /*0012*/ 	.short	0x000c
        /*0014*/ 	.byte	0x00, 0xf0, 0x11, 0x00


	//----- nvinfo : EIATTR_KPARAM_INFO
	.align		4
.L_132:
        /*0018*/ 	.byte	0x04, 0x17
        /*001a*/ 	.short	(.L_134 - .L_133)
.L_133:
        /*001c*/ 	.word	0x00000000
        /*0020*/ 	.short	0x0001
        /*0022*/ 	.short	0x0008
        /*0024*/ 	.byte	0x00, 0xf0, 0x11, 0x00


	//----- nvinfo : EIATTR_KPARAM_INFO
	.align		4
.L_134:
        /*0028*/ 	.byte	0x04, 0x17
        /*002a*/ 	.short	(.L_136 - .L_135)
.L_135:
        /*002c*/ 	.word	0x00000000
        /*0030*/ 	.short	0x0000
        /*0032*/ 	.short	0x0000
        /*0034*/ 	.byte	0x00, 0xf5, 0x21, 0x00


	//----- nvinfo : EIATTR_SPARSE_MMA_MASK
	.align		4
.L_136:
        /*0038*/ 	.byte	0x03, 0x50
        /*003a*/ 	.short	0x0000


	//----- nvinfo : EIATTR_MAXREG_COUNT
	.align		4
        /*003c*/ 	.byte	0x03, 0x1b
        /*003e*/ 	.short	0x00ff


	//----- nvinfo : EIATTR_MERCURY_ISA_VERSION
	.align		4
        /*0040*/ 	.byte	0x03, 0x5f
        /*0042*/ 	.short	0x0101


	//----- nvinfo : EIATTR_VRC_CTA_INIT_COUNT
	.align		4
        /*0044*/ 	.byte	0x02, 0x4a
	.zero		1
	.zero		1


	//----- nvinfo : EIATTR_EXIT_INSTR_OFFSETS
	.align		4
        /*0048*/ 	.byte	0x04, 0x1c
        /*004a*/ 	.short	(.L_138 - .L_137)


	//   ....[0]....
.L_137:
        /*004c*/ 	.word	0x00000070


	//   ....[1]....
        /*0050*/ 	.word	0x000000d0


	//----- nvinfo : EIATTR_CBANK_PARAM_SIZE
	.align		4
.L_138:
        /*0054*/ 	.byte	0x03, 0x19
        /*0056*/ 	.short	0x0010


	//----- nvinfo : EIATTR_PARAM_CBANK
	.align		4
        /*0058*/ 	.byte	0x04, 0x0a
        /*005a*/ 	.short	(.L_140 - .L_139)
	.align		4
.L_139:
        /*005c*/ 	.word	index@(.nv.constant0._Z17set_values_kernelPiij)
        /*0060*/ 	.short	0x0380
        /*0062*/ 	.short	0x0010


	//----- nvinfo : EIATTR_SW_WAR
	.align		4
.L_140:
        /*0064*/ 	.byte	0x04, 0x36
        /*0066*/ 	.short	(.L_142 - .L_141)
.L_141:
        /*0068*/ 	.word	0x00000008
.L_142:


//--------------------- .nv.info._Z17set_values_kernelPddj --------------------------
	.section	.nv.info._Z17set_values_kernelPddj,"",@"SHT_CUDA_INFO"
	.sectionflags	@""
	.align	4


	//----- nvinfo : EIATTR_CUDA_API_VERSION
	.align		4
        /*0000*/ 	.byte	0x04, 0x37
        /*0002*/ 	.short	(.L_144 - .L_143)
.L_143:
        /*0004*/ 	.word	0x00000082


	//----- nvinfo : EIATTR_KPARAM_INFO
	.align		4
.L_144:
        /*0008*/ 	.byte	0x04, 0x17
        /*000a*/ 	.short	(.L_146 - .L_145)
.L_145:
        /*000c*/ 	.word	0x00000000
        /*0010*/ 	.short	0x0002
        /*0012*/ 	.short	0x0010
        /*0014*/ 	.byte	0x00, 0xf0, 0x11, 0x00


	//----- nvinfo : EIATTR_KPARAM_INFO
	.align		4
.L_146:
        /*0018*/ 	.byte	0x04, 0x17
        /*001a*/ 	.short	(.L_148 - .L_147)
.L_147:
        /*001c*/ 	.word	0x00000000
        /*0020*/ 	.short	0x0001
        /*0022*/ 	.short	0x0008
        /*0024*/ 	.byte	0x00, 0xf0, 0x21, 0x00


	//----- nvinfo : EIATTR_KPARAM_INFO
	.align		4
.L_148:
        /*0028*/ 	.byte	0x04, 0x17
        /*002a*/ 	.short	(.L_150 - .L_149)
.L_149:
        /*002c*/ 	.word	0x00000000
        /*0030*/ 	.short	0x0000
        /*0032*/ 	.short	0x0000
        /*0034*/ 	.byte	0x00, 0xf5, 0x21, 0x00


	//----- nvinfo : EIATTR_SPARSE_MMA_MASK
	.align		4
.L_150:
        /*0038*/ 	.byte	0x03, 0x50
        /*003a*/ 	.short	0x0000


	//----- nvinfo : EIATTR_MAXREG_COUNT
	.align		4
        /*003c*/ 	.byte	0x03, 0x1b
        /*003e*/ 	.short	0x00ff


	//----- nvinfo : EIATTR_MERCURY_ISA_VERSION
	.align		4
        /*0040*/ 	.byte	0x03, 0x5f
        /*0042*/ 	.short	0x0101


	//----- nvinfo : EIATTR_VRC_CTA_INIT_COUNT
	.align		4
        /*0044*/ 	.byte	0x02, 0x4a
	.zero		1
	.zero		1


	//----- nvinfo : EIATTR_EXIT_INSTR_OFFSETS
	.align		4
        /*0048*/ 	.byte	0x04, 0x1c
        /*004a*/ 	.short	(.L_152 - .L_151)


	//   ....[0]....
.L_151:
        /*004c*/ 	.word	0x00000070


	//   ....[1]....
        /*0050*/ 	.word	0x000000d0


	//----- nvinfo : EIATTR_CBANK_PARAM_SIZE
	.align		4
.L_152:
        /*0054*/ 	.byte	0x03, 0x19
        /*0056*/ 	.short	0x0014


	//----- nvinfo : EIATTR_PARAM_CBANK
	.align		4
        /*0058*/ 	.byte	0x04, 0x0a
        /*005a*/ 	.short	(.L_154 - .L_153)
	.align		4
.L_153:
        /*005c*/ 	.word	index@(.nv.constant0._Z17set_values_kernelPddj)
        /*0060*/ 	.short	0x0380
        /*0062*/ 	.short	0x0014


	//----- nvinfo : EIATTR_SW_WAR
	.align		4
.L_154:
        /*0064*/ 	.byte	0x04, 0x36
        /*0066*/ 	.short	(.L_156 - .L_155)
.L_155:
        /*0068*/ 	.word	0x00000008
.L_156:


//--------------------- .nv.info._Z12setup_kernelyP17curandStateXORWOW --------------------------
	.section	.nv.info._Z12setup_kernelyP17curandStateXORWOW,"",@"SHT_CUDA_INFO"
	.sectionflags	@""
	.align	4


	//----- nvinfo : EIATTR_CUDA_API_VERSION
	.align		4
        /*0000*/ 	.byte	0x04, 0x37
        /*0002*/ 	.short	(.L_158 - .L_157)
.L_157:
        /*0004*/ 	.word	0x00000082


	//----- nvinfo : EIATTR_KPARAM_INFO
	.align		4
.L_158:
        /*0008*/ 	.byte	0x04, 0x17
        /*000a*/ 	.short	(.L_160 - .L_159)
.L_159:
        /*000c*/ 	.word	0x00000000
        /*0010*/ 	.short	0x0001
        /*0012*/ 	.short	0x0008
        /*0014*/ 	.byte	0x00, 0xf5, 0x21, 0x00


	//----- nvinfo : EIATTR_KPARAM_INFO
	.align		4
.L_160:
        /*0018*/ 	.byte	0x04, 0x17
        /*001a*/ 	.short	(.L_162 - .L_161)
.L_161:
        /*001c*/ 	.word	0x00000000
        /*0020*/ 	.short	0x0000
        /*0022*/ 	.short	0x0000
        /*0024*/ 	.byte	0x00, 0xf0, 0x21, 0x00


	//----- nvinfo : EIATTR_SPARSE_MMA_MASK
	.align		4
.L_162:
        /*0028*/ 	.byte	0x03, 0x50
        /*002a*/ 	.short	0x0000


	//----- nvinfo : EIATTR_MAXREG_COUNT
	.align		4
        /*002c*/ 	.byte	0x03, 0x1b
        /*002e*/ 	.short	0x00ff


	//----- nvinfo : EIATTR_MERCURY_ISA_VERSION
	.align		4
        /*0030*/ 	.byte	0x03, 0x5f
        /*0032*/ 	.short	0x0101


	//----- nvinfo : EIATTR_VRC_CTA_INIT_COUNT
	.align		4
        /*0034*/ 	.byte	0x02, 0x4a
	.zero		1
	.zero		1


	//----- nvinfo : EIATTR_EXIT_INSTR_OFFSETS
	.align		4
        /*0038*/ 	.byte	0x04, 0x1c
        /*003a*/ 	.short	(.L_164 - .L_163)


	//   ....[0]....
.L_163:
        /*003c*/ 	.word	0x00000f20


	//----- nvinfo : EIATTR_CRS_STACK_SIZE
	.align		4
.L_164:
        /*0040*/ 	.byte	0x04, 0x1e
        /*0042*/ 	.short	(.L_166 - .L_165)
.L_165:
        /*0044*/ 	.word	0x00000000


	//----- nvinfo : EIATTR_CBANK_PARAM_SIZE
	.align		4
.L_166:
        /*0048*/ 	.byte	0x03, 0x19
        /*004a*/ 	.short	0x0010


	//----- nvinfo : EIATTR_PARAM_CBANK
	.align		4
        /*004c*/ 	.byte	0x04, 0x0a
        /*004e*/ 	.short	(.L_168 - .L_167)
	.align		4
.L_167:
        /*0050*/ 	.word	index@(.nv.constant0._Z12setup_kernelyP17curandStateXORWOW)
        /*0054*/ 	.short	0x0380
        /*0056*/ 	.short	0x0010


	//----- nvinfo : EIATTR_SW_WAR
	.align		4
.L_168:
        /*0058*/ 	.byte	0x04, 0x36
        /*005a*/ 	.short	(.L_170 - .L_169)
.L_169:
        /*005c*/ 	.word	0x00000008
.L_170:


//--------------------- .nv.info._Z7reduce0PdS_   --------------------------
	.section	.nv.info._Z7reduce0PdS_,"",@"SHT_CUDA_INFO"
	.sectionflags	@""
	.align	4


	//----- nvinfo : EIATTR_CUDA_API_VERSION
	.align		4
        /*0000*/ 	.byte	0x04, 0x37
        /*0002*/ 	.short	(.L_172 - .L_171)
.L_171:
        /*0004*/ 	.word	0x00000082


	//----- nvinfo : EIATTR_KPARAM_INFO
	.align		4
.L_172:
        /*0008*/ 	.byte	0x04, 0x17
        /*000a*/ 	.short	(.L_174 - .L_173)
.L_173:
        /*000c*/ 	.word	0x00000000
        /*0010*/ 	.short	0x0001
        /*0012*/ 	.short	0x0008
        /*0014*/ 	.byte	0x00, 0xf5, 0x21, 0x00


	//----- nvinfo : EIATTR_KPARAM_INFO
	.align		4
.L_174:
        /*0018*/ 	.byte	0x04, 0x17
        /*001a*/ 	.short	(.L_176 - .L_175)
.L_175:
        /*001c*/ 	.word	0x00000000
        /*0020*/ 	.short	0x0000
        /*0022*/ 	.short	0x0000
        /*0024*/ 	.byte	0x00, 0xf5, 0x21, 0x00


	//----- nvinfo : EIATTR_SPARSE_MMA_MASK
	.align		4
.L_176:
        /*0028*/ 	.byte	0x03, 0x50
        /*002a*/ 	.short	0x0000


	//----- nvinfo : EIATTR_MAXREG_COUNT
	.align		4
        /*002c*/ 	.byte	0x03, 0x1b
        /*002e*/ 	.short	0x00ff


	//----- nvinfo : EIATTR_NUM_BARRIERS
	.align		4
        /*0030*/ 	.byte	0x02, 0x4c
        /*0032*/ 	.byte	0x01
	.zero		1


	//----- nvinfo : EIATTR_MERCURY_ISA_VERSION
	.align		4
        /*0034*/ 	.byte	0x03, 0x5f
        /*0036*/ 	.short	0x0101


	//----- nvinfo : EIATTR_VRC_CTA_INIT_COUNT
	.align		4
        /*0038*/ 	.byte	0x02, 0x4a
	.zero		1
	.zero		1


	//----- nvinfo : EIATTR_EXIT_INSTR_OFFSETS
	.align		4
        /*003c*/ 	.byte	0x04, 0x1c
        /*003e*/ 	.short	(.L_178 - .L_177)


	//   ....[0]....
.L_177:
        /*0040*/ 	.word	0x000001f0


	//   ....[1]....
        /*0044*/ 	.word	0x00000270


	//----- nvinfo : EIATTR_CBANK_PARAM_SIZE
	.align		4
.L_178:
        /*0048*/ 	.byte	0x03, 0x19
        /*004a*/ 	.short	0x0010


	//----- nvinfo : EIATTR_PARAM_CBANK
	.align		4
        /*004c*/ 	.byte	0x04, 0x0a
        /*004e*/ 	.short	(.L_180 - .L_179)
	.align		4
.L_179:
        /*0050*/ 	.word	index@(.nv.constant0._Z7reduce0PdS_)
        /*0054*/ 	.short	0x0380
        /*0056*/ 	.short	0x0010


	//----- nvinfo : EIATTR_SW_WAR
	.align		4
.L_180:
        /*0058*/ 	.byte	0x04, 0x36
        /*005a*/ 	.short	(.L_182 - .L_181)
.L_181:
        /*005c*/ 	.word	0x00000008
.L_182:


//--------------------- .nv.callgraph             --------------------------
	.section	.nv.callgraph,"",@"SHT_CUDA_CALLGRAPH"
	.align	4
	.sectionentsize	8
	.align		4
        /*0000*/ 	.word	0x00000000
	.align		4
        /*0004*/ 	.word	0xffffffff
	.align		4
        /*0008*/ 	.word	0x00000000
	.align		4
        /*000c*/ 	.word	0xfffffffe
	.align		4
        /*0010*/ 	.word	0x00000000
	.align		4
        /*0014*/ 	.word	0xfffffffd
	.align		4
        /*0018*/ 	.word	0x00000000
	.align		4
        /*001c*/ 	.word	0xfffffffc


//--------------------- .nv.constant4             --------------------------
	.section	.nv.constant4,"a",@progbits
	.align	8
	.align		8
.nv.constant4:
        /*0000*/ 	.dword	precalc_xorwow_matrix
	.align		8
        /*0008*/ 	.dword	precalc_xorwow_offset_matrix
	.align		8
        /*0010*/ 	.dword	mrg32k3aM1
	.align		8
        /*0018*/ 	.dword	mrg32k3aM2
	.align		8
        /*0020*/ 	.dword	mrg32k3aM1SubSeq
	.align		8
        /*0028*/ 	.dword	mrg32k3aM2SubSeq
	.align		8
        /*0030*/ 	.dword	mrg32k3aM1Seq
	.align		8
        /*0038*/ 	.dword	mrg32k3aM2Seq
	.align		8
        /*0040*/ 	.dword	__cudart_i2opi_d
	.align		8
        /*0048*/ 	.dword	__cudart_sin_cos_coeffs


//--------------------- .nv.constant3             --------------------------
	.section	.nv.constant3,"a",@progbits
	.align	8
.nv.constant3:
	.type		__cr_lgamma_table,@object
	.size		__cr_lgamma_table,(.L_8 - __cr_lgamma_table)
__cr_lgamma_table:
        /*0000*/ 	.byte	0x00, 0x00, 0x00, 0x00, 0x00, 0x00, 0x00, 0x00, 0x00, 0x00, 0x00, 0x00, 0x00, 0x00, 0x00, 0x00
        /*0010*/ 	.byte	0xef, 0x39, 0xfa, 0xfe, 0x42, 0x2e, 0xe6, 0x3f, 0x02, 0x20, 0x2a, 0xfa, 0x0b, 0xab, 0xfc, 0x3f
        /*0020*/ 	.byte	0xf9, 0x2c, 0x92, 0x7c, 0xa7, 0x6c, 0x09, 0x40, 0xc9, 0x79, 0x44, 0x3c, 0x64, 0x26, 0x13, 0x40
        /*0030*/ 	.byte	0xca, 0x01, 0xcf, 0x3a, 0x27, 0x51, 0x1a, 0x40, 0x30, 0xcc, 0x2d, 0xf3, 0xe1, 0x0c, 0x21, 0x40
        /*0040*/ 	.byte	0x0d, 0xb7, 0xfc, 0x82, 0x8e, 0x35, 0x25, 0x40
.L_8:


//--------------------- .text._Z10MapAdvancePdS_S_S_PiPyS1_ --------------------------
	.section	.text._Z10MapAdvancePdS_S_S_PiPyS1_,"ax",@progbits
	.align	128
        .global         _Z10MapAdvancePdS_S_S_PiPyS1_
        .type           _Z10MapAdvancePdS_S_S_PiPyS1_,@function
        .size           _Z10MapAdvancePdS_S_S_PiPyS1_,(.L_x_43 - _Z10MapAdvancePdS_S_S_PiPyS1_)
        .other          _Z10MapAdvancePdS_S_S_PiPyS1_,@"STO_CUDA_ENTRY STV_DEFAULT"
_Z10MapAdvancePdS_S_S_PiPyS1_:
.text._Z10MapAdvancePdS_S_S_PiPyS1_:
[----:B------:R-:W0:Y:S01]  /*0000*/  LDC R1, c[0x0][0x37c] ;  /* 0x0000df00ff017b82 */ /* 0x000e220000000800 */
[----:B------:R-:W1:Y:S07]  /*0010*/  S2R R0, SR_TID.X ;  /* 0x0000000000007919 */ /* 0x000e6e0000002100 */
[----:B------:R-:W1:Y:S01]  /*0020*/  S2UR UR4, SR_CTAID.X ;  /* 0x00000000000479c3 */ /* 0x000e620000002500 */
[----:B------:R-:W2:Y:S01]  /*0030*/  LDCU.64 UR8, c[0x0][0x358] ;  /* 0x00006b00ff0877ac */ /* 0x000ea20008000a00 */
[----:B0-----:R-:W-:-:S06]  /*0040*/  VIADD R1, R1, 0xffffffd8 ;  /* 0xffffffd801017836 */ /* 0x001fcc0000000000 */
[----:B------:R-:W1:Y:S08]  /*0050*/  LDC R5, c[0x0][0x360] ;  /* 0x0000d800ff057b82 */ /* 0x000e700000000800 */
[----:B------:R-:W0:Y:S08]  /*0060*/  LDC.64 R2, c[0x0][0x380] ;  /* 0x0000e000ff027b82 */ /* 0x000e300000000a00 */
[----:B------:R-:W3:Y:S01]  /*0070*/  LDC.64 R18, c[0x0][0x388] ;  /* 0x0000e200ff127b82 */ /* 0x000ee20000000a00 */
[----:B-1----:R-:W-:-:S07]  /*0080*/  IMAD R0, R5, UR4, R0 ;  /* 0x0000000405007c24 */ /* 0x002fce000f8e0200 */
[----:B------:R-:W1:Y:S01]  /*0090*/  LDC.64 R20, c[0x0][0x390] ;  /* 0x0000e400ff147b82 */ /* 0x000e620000000a00 */
[----:B0-----:R-:W-:-:S05]  /*00a0*/  IMAD.WIDE R2, R0, 0x8, R2 ;  /* 0x0000000800027825 */ /* 0x001fca00078e0202 */
[----:B--2---:R-:W2:Y:S01]  /*00b0*/  LDG.E.64 R16, desc[UR8][R2.64] ;  /* 0x0000000802107981 */ /* 0x004ea2000c1e1b00 */
[----:B---3--:R-:W-:-:S05]  /*00c0*/  IMAD.WIDE R18, R0, 0x8, R18 ;  /* 0x0000000800127825 */ /* 0x008fca00078e0212 */
[----:B------:R0:W5:Y:S04]  /*00d0*/  LDG.E.64 R22, desc[UR8][R18.64] ;  /* 0x0000000812167981 */ /* 0x000168000c1e1b00 */
[----:B-1----:R-:W5:Y:S01]  /*00e0*/  LDG.E.64 R20, desc[UR8][R20.64] ;  /* 0x0000000814147981 */ /* 0x002f62000c1e1b00 */
[----:B------:R-:W-:Y:S01]  /*00f0*/  BSSY.RECONVERGENT B0, `(.L_x_0) ;  /* 0x000001c000007945 */ /* 0x000fe20003800200 */
[----:B--2---:R-:W-:-:S14]  /*0100*/  DSETP.NEU.AND P0, PT, |R16|, +INF , PT ;  /* 0x7ff000001000742a */ /* 0x004fdc0003f0d200 */
[----:B------:R-:W-:Y:S01]  /*0110*/  @!P0 DMUL R24, RZ, R16 ;  /* 0x00000010ff188228 */ /* 0x000fe20000000000 */
[----:B------:R-:W-:Y:S01]  /*0120*/  @!P0 IMAD.MOV.U32 R28, RZ, RZ, RZ ;  /* 0x000000ffff1c8224 */ /* 0x000fe200078e00ff */
[----:B0-----:R-:W-:Y:S09]  /*0130*/  @!P0 BRA `(.L_x_1) ;  /* 0x00000000005c8947 */ /* 0x001ff20003800000 */
[----:B------:R-:W-:Y:S01]  /*0140*/  UMOV UR4, 0x6dc9c883 ;  /* 0x6dc9c88300047882 */ /* 0x000fe20000000000 */
[----:B------:R-:W-:Y:S01]  /*0150*/  UMOV UR5, 0x3fe45f30 ;  /* 0x3fe45f3000057882 */ /* 0x000fe20000000000 */
[C---:B------:R-:W-:Y:S02]  /*0160*/  DSETP.GE.AND P0, PT, |R16|.reuse, 2.14748364800000000000e+09, PT ;  /* 0x41e000001000742a */ /* 0x040fe40003f06200 */
[----:B------:R-:W-:Y:S01]  /*0170*/  DMUL R28, R16, UR4 ;  /* 0x00000004101c7c28 */ /* 0x000fe20008000000 */
[----:B------:R-:W-:Y:S01]  /*0180*/  UMOV UR4, 0x54442d18 ;  /* 0x54442d1800047882 */ /* 0x000fe20000000000 */
[----:B------:R-:W-:-:S08]  /*0190*/  UMOV UR5, 0x3ff921fb ;  /* 0x3ff921fb00057882 */ /* 0x000fd00000000000 */
[----:B------:R-:W0:Y:S08]  /*01a0*/  F2I.F64 R28, R28 ;  /* 0x0000001c001c7311 */ /* 0x000e300000301100 */
[----:B0-----:R-:W0:Y:S02]  /*01b0*/  I2F.F64 R24, R28 ;  /* 0x0000001c00187312 */ /* 0x001e240000201c00 */
[----:B0-----:R-:W-:Y:S01]  /*01c0*/  DFMA R4, R24, -UR4, R16 ;  /* 0x8000000418047c2b */ /* 0x001fe20008000010 */
[----:B------:R-:W-:Y:S01]  /*01d0*/  UMOV UR4, 0x33145c00 ;  /* 0x33145c0000047882 */ /* 0x000fe20000000000 */
[----:B------:R-:W-:-:S06]  /*01e0*/  UMOV UR5, 0x3c91a626 ;  /* 0x3c91a62600057882 */ /* 0x000fcc0000000000 */
[----:B------:R-:W-:Y:S01]  /*01f0*/  DFMA R4, R24, -UR4, R4 ;  /* 0x8000000418047c2b */ /* 0x000fe20008000004 */
[----:B------:R-:W-:Y:S01]  /*0200*/  UMOV UR4, 0x252049c0 ;  /* 0x252049c000047882 */ /* 0x000fe20000000000 */
[----:B------:R-:W-:-:S06]  /*0210*/  UMOV UR5, 0x397b839a ;  /* 0x397b839a00057882 */ /* 0x000fcc0000000000 */
[----:B------:R-:W-:Y:S01]  /*0220*/  DFMA R24, R24, -UR4, R4 ;  /* 0x8000000418187c2b */ /* 0x000fe20008000004 */
[----:B------:R-:W-:Y:S10]  /*0230*/  @!P0 BRA `(.L_x_1) ;  /* 0x00000000001c8947 */ /* 0x000ff40003800000 */
[----:B------:R-:W-:Y:S01]  /*0240*/  IMAD.MOV.U32 R8, RZ, RZ, R16 ;  /* 0x000000ffff087224 */ /* 0x000fe200078e0010 */
[----:B------:R-:W-:Y:S01]  /*0250*/  MOV R24, 0x280 ;  /* 0x0000028000187802 */ /* 0x000fe20000000f00 */
[----:B------:R-:W-:-:S07]  /*0260*/  IMAD.MOV.U32 R25, RZ, RZ, R17 ;  /* 0x000000ffff197224 */ /* 0x000fce00078e0011 */
[----:B-----5:R-:W-:Y:S05]  /*0270*/  CALL.REL.NOINC `($_Z10MapAdvancePdS_S_S_PiPyS1_$__internal_trig_reduction_slowpathd) ;  /* 0x0000000c00287944 */ /* 0x020fea0003c00000 */
[----:B------:R-:W-:Y:S02]  /*0280*/  IMAD.MOV.U32 R28, RZ, RZ, R6 ;  /* 0x000000ffff1c7224 */ /* 0x000fe400078e0006 */
[----:B------:R-:W-:Y:S02]  /*0290*/  IMAD.MOV.U32 R24, RZ, RZ, R8 ;  /* 0x000000ffff187224 */ /* 0x000fe400078e0008 */
[----:B------:R-:W-:-:S07]  /*02a0*/  IMAD.MOV.U32 R25, RZ, RZ, R9 ;  /* 0x000000ffff197224 */ /* 0x000fce00078e0009 */
.L_x_1:
[----:B------:R-:W-:Y:S05]  /*02b0*/  BSYNC.RECONVERGENT B0 ;  /* 0x0000000000007941 */ /* 0x000fea0003800200 */
.L_x_0:
[----:B------:R-:W0:Y:S01]  /*02c0*/  LDCU.64 UR4, c[0x4][0x48] ;  /* 0x01000900ff0477ac */ /* 0x000e220008000a00 */
[----:B------:R-:W-:-:S05]  /*02d0*/  IMAD.SHL.U32 R4, R28, 0x40, RZ ;  /* 0x000000401c047824 */ /* 0x000fca00078e00ff */
[----:B------:R-:W-:-:S04]  /*02e0*/  LOP3.LUT R4, R4, 0x40, RZ, 0xc0, !PT ;  /* 0x0000004004047812 */ /* 0x000fc800078ec0ff */
[----:B0-----:R-:W-:-:S05]  /*02f0*/  IADD3 R12, P0, PT, R4, UR4, RZ ;  /* 0x00000004040c7c10 */ /* 0x001fca000ff1e0ff */
[----:B------:R-:W-:-:S05]  /*0300*/  IMAD.X R13, RZ, RZ, UR5, P0 ;  /* 0x00000005ff0d7e24 */ /* 0x000fca00080e06ff */
[----:B------:R-:W2:Y:S01]  /*0310*/  LDG.E.128.CONSTANT R4, desc[UR8][R12.64] ;  /* 0x000000080c047981 */ /* 0x000ea2000c1e9d00 */
[----:B------:R-:W-:Y:S01]  /*0320*/  LOP3.LUT R8, R28, 0x1, RZ, 0xc0, !PT ;  /* 0x000000011c087812 */ /* 0x000fe200078ec0ff */
[----:B------:R-:W-:Y:S01]  /*0330*/  IMAD.MOV.U32 R9, RZ, RZ, 0x20fd8164 ;  /* 0x20fd8164ff097424 */ /* 0x000fe200078e00ff */
[----:B------:R-:W-:Y:S01]  /*0340*/  DMUL R26, R24, R24 ;  /* 0x00000018181a7228 */ /* 0x000fe20000000000 */
[----:B------:R-:W-:Y:S01]  /*0350*/  IMAD.MOV.U32 R10, RZ, RZ, 0x3da8ff83 ;  /* 0x3da8ff83ff0a7424 */ /* 0x000fe200078e00ff */
[----:B------:R-:W-:-:S04]  /*0360*/  ISETP.NE.U32.AND P0, PT, R8, 0x1, PT ;  /* 0x000000010800780c */ /* 0x000fc80003f05070 */
[----:B------:R-:W-:Y:S02]  /*0370*/  FSEL R8, R9, -8.06006814911005101289e+34, !P0 ;  /* 0xf9785eba09087808 */ /* 0x000fe40004000000 */
[----:B------:R-:W-:-:S06]  /*0380*/  FSEL R9, -R10, 0.11223486810922622681, !P0 ;  /* 0x3de5db650a097808 */ /* 0x000fcc0004000100 */
[C---:B--2---:R-:W-:Y:S01]  /*0390*/  DFMA R4, R26.reuse, R8, R4 ;  /* 0x000000081a04722b */ /* 0x044fe20000000004 */
[----:B------:R-:W2:Y:S04]  /*03a0*/  LDG.E.128.CONSTANT R8, desc[UR8][R12.64+0x10] ;  /* 0x000010080c087981 */ /* 0x000ea8000c1e9d00 */
[----:B------:R-:W3:Y:S03]  /*03b0*/  LDG.E.128.CONSTANT R12, desc[UR8][R12.64+0x20] ;  /* 0x000020080c0c7981 */ /* 0x000ee6000c1e9d00 */
[C---:B------:R-:W-:Y:S01]  /*03c0*/  DFMA R4, R26.reuse, R4, R6 ;  /* 0x000000041a04722b */ /* 0x040fe20000000006 */
[----:B------:R-:W-:Y:S07]  /*03d0*/  BSSY.RECONVERGENT B0, `(.L_x_2) ;  /* 0x000002a000007945 */ /* 0x000fee0003800200 */
[----:B--2---:R-:W-:-:S08]  /*03e0*/  DFMA R4, R26, R4, R8 ;  /* 0x000000041a04722b */ /* 0x004fd00000000008 */
[----:B------:R-:W-:-:S08]  /*03f0*/  DFMA R4, R26, R4, R10 ;  /* 0x000000041a04722b */ /* 0x000fd0000000000a */
[----:B---3--:R-:W-:-:S08]  /*0400*/  DFMA R4, R26, R4, R12 ;  /* 0x000000041a04722b */ /* 0x008fd0000000000c */
[----:B------:R-:W-:-:S08]  /*0410*/  DFMA R4, R26, R4, R14 ;  /* 0x000000041a04722b */ /* 0x000fd0000000000e */
[----:B------:R-:W-:Y:S02]  /*0420*/  DFMA R24, R4, R24, R24 ;  /* 0x000000180418722b */ /* 0x000fe40000000018 */
[----:B------:R-:W-:-:S10]  /*0430*/  DFMA R4, R26, R4, 1 ;  /* 0x3ff000001a04742b */ /* 0x000fd40000000004 */
[----:B------:R-:W-:Y:S02]  /*0440*/  FSEL R6, R4, R24, !P0 ;  /* 0x0000001804067208 */ /* 0x000fe40004000000 */
[----:B------:R-:W-:Y:S02]  /*0450*/  FSEL R7, R5, R25, !P0 ;  /* 0x0000001905077208 */ /* 0x000fe40004000000 */
[----:B------:R-:W-:-:S04]  /*0460*/  LOP3.LUT P0, RZ, R28, 0x2, RZ, 0xc0, !PT ;  /* 0x000000021cff7812 */ /* 0x000fc8000780c0ff */
[----:B------:R-:W-:-:S10]  /*0470*/  DADD R4, RZ, -R6 ;  /* 0x00000000ff047229 */ /* 0x000fd40000000806 */
[----:B------:R-:W-:Y:S02]  /*0480*/  FSEL R4, R6, R4, !P0 ;  /* 0x0000000406047208 */ /* 0x000fe40004000000 */
[----:B------:R-:W-:-:S06]  /*0490*/  FSEL R5, R7, R5, !P0 ;  /* 0x0000000507057208 */ /* 0x000fcc0004000000 */
[----:B-----5:R-:W-:-:S07]  /*04a0*/  DFMA R22, -R20, R4, R22 ;  /* 0x000000041416722b */ /* 0x020fce0000000116 */
[----:B------:R0:W-:Y:S01]  /*04b0*/  STG.E.64 desc[UR8][R18.64], R22 ;  /* 0x0000001612007986 */ /* 0x0001e2000c101b08 */
[----:B------:R-:W-:-:S07]  /*04c0*/  DADD R24, R16, R22 ;  /* 0x0000000010187229 */ /* 0x000fce0000000016 */
[----:B------:R0:W-:Y:S01]  /*04d0*/  STG.E.64 desc[UR8][R2.64], R24 ;  /* 0x0000001802007986 */ /* 0x0001e2000c101b08 */
[----:B------:R-:W-:-:S14]  /*04e0*/  DSETP.NEU.AND P0, PT, |R24|, +INF , PT ;  /* 0x7ff000001800742a */ /* 0x000fdc0003f0d200 */
        /* <DEDUP_REMOVED lines=20> */
[----:B------:R-:W-:-:S07]  /*0630*/  MOV R24, 0x650 ;  /* 0x0000065000187802 */ /* 0x000fce0000000f00 */
[----:B------:R-:W-:Y:S05]  /*0640*/  CALL.REL.NOINC `($_Z10MapAdvancePdS_S_S_PiPyS1_$__internal_trig_reduction_slowpathd) ;  /* 0x0000000800347944 */ /* 0x000fea0003c00000 */
[----:B------:R-:W-:Y:S02]  /*0650*/  IMAD.MOV.U32 R20, RZ, RZ, R8 ;  /* 0x000000ffff147224 */ /* 0x000fe400078e0008 */
[----:B------:R-:W-:-:S07]  /*0660*/  IMAD.MOV.U32 R21, RZ, RZ, R9 ;  /* 0x000000ffff157224 */ /* 0x000fce00078e0009 */
.L_x_3:
[----:B------:R-:W-:Y:S05]  /*0670*/  BSYNC.RECONVERGENT B0 ;  /* 0x0000000000007941 */ /* 0x000fea0003800200 */
.L_x_2:
[----:B------:R-:W0:Y:S01]  /*0680*/  LDCU.64 UR4, c[0x4][0x48] ;  /* 0x01000900ff0477ac */ /* 0x000e220008000a00 */
[----:B------:R-:W-:-:S05]  /*0690*/  IMAD.SHL.U32 R7, R6, 0x40, RZ ;  /* 0x0000004006077824 */ /* 0x000fca00078e00ff */
[----:B------:R-:W-:-:S04]  /*06a0*/  LOP3.LUT R7, R7, 0x40, RZ, 0xc0, !PT ;  /* 0x0000004007077812 */ /* 0x000fc800078ec0ff */
[----:B0-----:R-:W-:-:S05]  /*06b0*/  IADD3 R24, P0, PT, R7, UR4, RZ ;  /* 0x0000000407187c10 */ /* 0x001fca000ff1e0ff */
[----:B------:R-:W-:-:S05]  /*06c0*/  IMAD.X R25, RZ, RZ, UR5, P0 ;  /* 0x00000005ff197e24 */ /* 0x000fca00080e06ff */
[----:B------:R-:W2:Y:S04]  /*06d0*/  LDG.E.128.CONSTANT R8, desc[UR8][R24.64] ;  /* 0x0000000818087981 */ /* 0x000ea8000c1e9d00 */
[----:B------:R-:W3:Y:S04]  /*06e0*/  LDG.E.128.CONSTANT R12, desc[UR8][R24.64+0x10] ;  /* 0x00001008180c7981 */ /* 0x000ee8000c1e9d00 */
[----:B------:R-:W4:Y:S01]  /*06f0*/  LDG.E.128.CONSTANT R16, desc[UR8][R24.64+0x20] ;  /* 0x0000200818107981 */ /* 0x000f22000c1e9d00 */
[----:B------:R-:W-:Y:S01]  /*0700*/  LOP3.LUT R7, R6, 0x1, RZ, 0xc0, !PT ;  /* 0x0000000106077812 */ /* 0x000fe200078ec0ff */
[----:B------:R-:W-:Y:S01]  /*0710*/  IMAD.MOV.U32 R26, RZ, RZ, 0x20fd8164 ;  /* 0x20fd8164ff1a7424 */ /* 0x000fe200078e00ff */
[----:B------:R-:W-:-:S02]  /*0720*/  DMUL R22, R20, R20 ;  /* 0x0000001414167228 */ /* 0x000fc40000000000 */
[----:B------:R-:W-:Y:S01]  /*0730*/  ISETP.NE.U32.AND P0, PT, R7, 0x1, PT ;  /* 0x000000010700780c */ /* 0x000fe20003f05070 */
[----:B------:R-:W-:-:S03]  /*0740*/  IMAD.MOV.U32 R7, RZ, RZ, 0x3da8ff83 ;  /* 0x3da8ff83ff077424 */ /* 0x000fc600078e00ff */
[----:B------:R-:W-:Y:S02]  /*0750*/  FSEL R26, R26, -8.06006814911005101289e+34, !P0 ;  /* 0xf9785eba1a1a7808 */ /* 0x000fe40004000000 */
[----:B------:R-:W-:-:S06]  /*0760*/  FSEL R27, -R7, 0.11223486810922622681, !P0 ;  /* 0x3de5db65071b7808 */ /* 0x000fcc0004000100 */
[----:B--2---:R-:W-:-:S08]  /*0770*/  DFMA R8, R22, R26, R8 ;  /* 0x0000001a1608722b */ /* 0x004fd00000000008 */
[----:B------:R-:W-:-:S08]  /*0780*/  DFMA R8, R22, R8, R10 ;  /* 0x000000081608722b */ /* 0x000fd0000000000a */
[----:B---3--:R-:W-:-:S08]  /*0790*/  DFMA R8, R22, R8, R12 ;  /* 0x000000081608722b */ /* 0x008fd0000000000c */
[----:B------:R-:W-:-:S08]  /*07a0*/  DFMA R8, R22, R8, R14 ;  /* 0x000000081608722b */ /* 0x000fd0000000000e */
[----:B----4-:R-:W-:-:S08]  /*07b0*/  DFMA R8, R22, R8, R16 ;  /* 0x000000081608722b */ /* 0x010fd00000000010 */
        /* <DEDUP_REMOVED lines=9> */
[----:B------:R-:W-:-:S08]  /*0850*/  DMUL R4, R4, R6 ;  /* 0x0000000604047228 */ /* 0x000fd00000000000 */
[----:B------:R-:W-:-:S14]  /*0860*/  DSETP.GT.AND P0, PT, R4, RZ, PT ;  /* 0x000000ff0400722a */ /* 0x000fdc0003f04000 */
[----:B------:R-:W0:Y:S02]  /*0870*/  @P0 LDC.64 R4, c[0x0][0x3a0] ;  /* 0x0000e800ff040b82 */ /* 0x000e240000000a00 */
[----:B0-----:R-:W-:-:S05]  /*0880*/  @P0 IMAD.WIDE R4, R0, 0x4, R4 ;  /* 0x0000000400040825 */ /* 0x001fca00078e0204 */
[----:B------:R-:W2:Y:S01]  /*0890*/  @P0 LDG.E R6, desc[UR8][R4.64] ;  /* 0x0000000804060981 */ /* 0x000ea2000c1e1900 */
[----:B------:R-:W-:Y:S01]  /*08a0*/  BSSY.RECONVERGENT B0, `(.L_x_4) ;  /* 0x000001a000007945 */ /* 0x000fe20003800200 */
[----:B--2---:R-:W-:-:S05]  /*08b0*/  @P0 VIADD R7, R6, 0x1 ;  /* 0x0000000106070836 */ /* 0x004fca0000000000 */
[----:B------:R0:W-:Y:S01]  /*08c0*/  @P0 STG.E desc[UR8][R4.64], R7 ;  /* 0x0000000704000986 */ /* 0x0001e2000c101908 */
[----:B------:R-:W-:Y:S05]  /*08d0*/  @P0 BRA `(.L_x_5) ;  /* 0x0000000000580947 */ /* 0x000fea0003800000 */
[----:B0-----:R-:W0:Y:S02]  /*08e0*/  LDC.64 R4, c[0x0][0x3a0] ;  /* 0x0000e800ff047b82 */ /* 0x001e240000000a00 */
[----:B0-----:R-:W-:Y:S01]  /*08f0*/  IMAD.WIDE R12, R0, 0x4, R4 ;  /* 0x00000004000c7825 */ /* 0x001fe200078e0204 */
[----:B------:R-:W0:Y:S05]  /*0900*/  S2R R8, SR_LANEID ;  /* 0x0000000000087919 */ /* 0x000e2a0000000000 */
[----:B------:R-:W1:Y:S01]  /*0910*/  LDC.64 R4, c[0x0][0x3b0] ;  /* 0x0000ec00ff047b82 */ /* 0x000e620000000a00 */
[----:B------:R-:W1:Y:S01]  /*0920*/  LDG.E R11, desc[UR8][R12.64] ;  /* 0x000000080c0b7981 */ /* 0x000e62000c1e1900 */
[----:B------:R-:W-:Y:S01]  /*0930*/  VOTEU.ANY UR4, UPT, PT ;  /* 0x0000000000047886 */ /* 0x000fe200038e0100 */
[----:B------:R-:W-:Y:S01]  /*0940*/  IMAD.MOV.U32 R10, RZ, RZ, 0x1 ;  /* 0x00000001ff0a7424 */ /* 0x000fe200078e00ff */
[----:B------:R-:W-:Y:S01]  /*0950*/  UPOPC UR6, UR4 ;  /* 0x00000004000672bf */ /* 0x000fe20008000000 */
[----:B------:R2:W-:Y:S03]  /*0960*/  STG.E desc[UR8][R12.64], RZ ;  /* 0x000000ff0c007986 */ /* 0x0005e6000c101908 */
[----:B------:R-:W3:Y:S01]  /*0970*/  LDC.64 R6, c[0x0][0x3a8] ;  /* 0x0000ea00ff067b82 */ /* 0x000ee20000000a00 */
[----:B------:R-:W-:-:S02]  /*0980*/  UFLO.U32 UR5, UR4 ;  /* 0x00000004000572bd */ /* 0x000fc400080e0000 */
[----:B------:R-:W-:Y:S01]  /*0990*/  UIMAD.WIDE.U32 UR6, UR6, 0x1, URZ ;  /* 0x00000001060678a5 */ /* 0x000fe2000f8e00ff */
[----:B------:R-:W-:-:S03]  /*09a0*/  UMOV UR4, URZ ;  /* 0x000000ff00047c82 */ /* 0x000fc60008000000 */
[----:B------:R-:W-:Y:S02]  /*09b0*/  UIADD3 UR4, UPT, UPT, UR7, UR4, URZ ;  /* 0x0000000407047290 */ /* 0x000fe4000fffe0ff */
[----:B------:R-:W-:-:S04]  /*09c0*/  IMAD.U32 R9, RZ, RZ, UR7 ;  /* 0x00000007ff097e24 */ /* 0x000fc8000f8e00ff */
[----:B------:R-:W-:Y:S01]  /*09d0*/  IMAD.U32 R9, RZ, RZ, UR4 ;  /* 0x00000004ff097e24 */ /* 0x000fe2000f8e00ff */
[----:B0-----:R-:W-:Y:S01]  /*09e0*/  ISETP.EQ.U32.AND P0, PT, R8, UR5, PT ;  /* 0x0000000508007c0c */ /* 0x001fe2000bf02070 */
[----:B------:R-:W-:Y:S02]  /*09f0*/  IMAD.U32 R8, RZ, RZ, UR6 ;  /* 0x00000006ff087e24 */ /* 0x000fe4000f8e00ff */
[----:B-1----:R-:W-:-:S04]  /*0a00*/  IMAD.WIDE R4, R11, 0x8, R4 ;  /* 0x000000080b047825 */ /* 0x002fc800078e0204 */
[----:B------:R-:W-:-:S05]  /*0a10*/  IMAD.MOV.U32 R11, RZ, RZ, 0x0 ;  /* 0x00000000ff0b7424 */ /* 0x000fca00078e00ff */
[----:B------:R2:W-:Y:S04]  /*0a20*/  REDG.E.ADD.64.STRONG.GPU desc[UR8][R4.64], R10 ;  /* 0x0000000a0400798e */ /* 0x0005e8000c12e508 */
[----:B---3--:R2:W-:Y:S02]  /*0a30*/  @P0 REDG.E.ADD.64.STRONG.GPU desc[UR8][R6.64], R8 ;  /* 0x000000080600098e */ /* 0x0085e4000c12e508 */
.L_x_5:
[----:B------:R-:W-:Y:S05]  /*0a40*/  BSYNC.RECONVERGENT B0 ;  /* 0x0000000000007941 */ /* 0x000fea0003800200 */
.L_x_4:
[----:B0-2---:R-:W2:Y:S01]  /*0a50*/  LDG.E.64 R6, desc[UR8][R2.64] ;  /* 0x0000000802067981 */ /* 0x005ea2000c1e1b00 */
[----:B------:R-:W0:Y:S01]  /*0a60*/  LDC.64 R4, c[0x0][0x398] ;  /* 0x0000e600ff047b82 */ /* 0x000e220000000a00 */
[----:B------:R-:W-:Y:S01]  /*0a70*/  BSSY.RECONVERGENT B0, `(.L_x_6) ;  /* 0x0000046000007945 */ /* 0x000fe20003800200 */
[----:B------:R-:W-:Y:S01]  /*0a80*/  IMAD.MOV.U32 R8, RZ, RZ, 0x3f800000 ;  /* 0x3f800000ff087424 */ /* 0x000fe200078e00ff */
[----:B--2---:R-:W1:Y:S02]  /*0a90*/  F2F.F32.F64 R6, R6 ;  /* 0x0000000600067310 */ /* 0x004e640000301000 */
[----:B-1----:R-:W-:-:S13]  /*0aa0*/  FSETP.NEU.AND P0, PT, R6, 1, PT ;  /* 0x3f8000000600780b */ /* 0x002fda0003f0d000 */
[----:B0-----:R-:W-:Y:S05]  /*0ab0*/  @!P0 BRA `(.L_x_7) ;  /* 0x0000000400048947 */ /* 0x001fea0003800000 */
[----:B------:R-:W-:-:S13]  /*0ac0*/  FSETP.NAN.AND P0, PT, |R6|, |R6|, PT ;  /* 0x400000060600720b */ /* 0x000fda0003f08200 */
[----:B------:R-:W-:Y:S01]  /*0ad0*/  @P0 FADD R8, R6, 2 ;  /* 0x4000000006080421 */ /* 0x000fe20000000000 */
[----:B------:R-:W-:Y:S06]  /*0ae0*/  @P0 BRA `(.L_x_7) ;  /* 0x0000000000f80947 */ /* 0x000fec0003800000 */
[C---:B------:R-:W-:Y:S01]  /*0af0*/  FMUL R3, |R6|.reuse, 16777216 ;  /* 0x4b80000006037820 */ /* 0x040fe20000400200 */
[----:B------:R-:W-:Y:S01]  /*0b00*/  FSETP.GEU.AND P0, PT, |R6|, 1.175494350822287508e-38, PT ;  /* 0x008000000600780b */ /* 0x000fe20003f0e200 */
[----:B------:R-:W-:-:S03]  /*0b10*/  IMAD.MOV.U32 R12, RZ, RZ, 0x3a2c32e4 ;  /* 0x3a2c32e4ff0c7424 */ /* 0x000fc600078e00ff */
[----:B------:R-:W-:-:S05]  /*0b20*/  FSEL R3, R3, |R6|, !P0 ;  /* 0x4000000603037208 */ /* 0x000fca0004000000 */
[----:B------:R-:W-:-:S05]  /*0b30*/  VIADD R2, R3, 0xc0cafb0d ;  /* 0xc0cafb0d03027836 */ /* 0x000fca0000000000 */
[----:B------:R-:W-:-:S05]  /*0b40*/  LOP3.LUT R2, R2, 0xff800000, RZ, 0xc0, !PT ;  /* 0xff80000002027812 */ /* 0x000fca00078ec0ff */
[----:B------:R-:W-:Y:S01]  /*0b50*/  IMAD.IADD R3, R3, 0x1, -R2 ;  /* 0x0000000103037824 */ /* 0x000fe200078e0a02 */
[----:B------:R-:W-:-:S03]  /*0b60*/  I2FP.F32.S32 R2, R2 ;  /* 0x0000000200027245 */ /* 0x000fc60000201400 */
[C---:B------:R-:W-:Y:S01]  /*0b70*/  FADD R8, R3.reuse, 1 ;  /* 0x3f80000003087421 */ /* 0x040fe20000000000 */
[----:B------:R-:W-:Y:S01]  /*0b80*/  FADD R7, R3, -1 ;  /* 0xbf80000003077421 */ /* 0x000fe20000000000 */
[----:B------:R-:W-:Y:S02]  /*0b90*/  FSEL R3, RZ, -24, P0 ;  /* 0xc1c00000ff037808 */ /* 0x000fe40000000000 */
[----:B------:R-:W-:Y:S01]  /*0ba0*/  FSETP.NEU.AND P0, PT, |R6|, +INF , PT ;  /* 0x7f8000000600780b */ /* 0x000fe20003f0d200 */
[----:B------:R-:W-:Y:S01]  /*0bb0*/  FADD R9, R7, R7 ;  /* 0x0000000707097221 */ /* 0x000fe20000000000 */
[----:B------:R-:W0:Y:S01]  /*0bc0*/  MUFU.RCP R8, R8 ;  /* 0x0000000800087308 */ /* 0x000e220000001000 */
[----:B------:R-:W-:Y:S01]  /*0bd0*/  FFMA R2, R2, 1.1920928955078125e-07, R3 ;  /* 0x3400000002027823 */ /* 0x000fe20000000003 */
[----:B------:R-:W-:-:S13]  /*0be0*/  FSETP.NEU.AND P0, PT, R6, RZ, P0 ;  /* 0x000000ff0600720b */ /* 0x000fda000070d000 */
[----:B------:R-:W-:Y:S01]  /*0bf0*/  @!P0 FADD R6, R6, R6 ;  /* 0x0000000606068221 */ /* 0x000fe20000000000 */
[----:B0-----:R-:W-:-:S04]  /*0c00*/  FMUL R9, R8, R9 ;  /* 0x0000000908097220 */ /* 0x001fc80000400000 */
[----:B------:R-:W-:Y:S01]  /*0c10*/  FADD R10, R7, -R9 ;  /* 0x80000009070a7221 */ /* 0x000fe20000000000 */
[CC--:B------:R-:W-:Y:S01]  /*0c20*/  FMUL R3, R9.reuse, R9.reuse ;  /* 0x0000000909037220 */ /* 0x0c0fe20000400000 */
[----:B------:R-:W-:Y:S02]  /*0c30*/  FFMA R11, R9, 1.4426950216293334961, R2 ;  /* 0x3fb8aa3b090b7823 */ /* 0x000fe40000000002 */
[----:B------:R-:W-:Y:S01]  /*0c40*/  FADD R10, R10, R10 ;  /* 0x0000000a0a0a7221 */ /* 0x000fe20000000000 */
[----:B------:R-:W-:Y:S01]  /*0c50*/  FFMA R12, R3, R12, 0.0032181653659790754318 ;  /* 0x3b52e7db030c7423 */ /* 0x000fe2000000000c */
[----:B------:R-:W-:Y:S02]  /*0c60*/  FADD R2, R2, -R11 ;  /* 0x8000000b02027221 */ /* 0x000fe40000000000 */
[----:B------:R-:W-:Y:S01]  /*0c70*/  FFMA R7, R7, -R9, R10 ;  /* 0x8000000907077223 */ /* 0x000fe2000000000a */
[----:B------:R-:W-:Y:S01]  /*0c80*/  FFMA R12, R3, R12, 0.018033718690276145935 ;  /* 0x3c93bb73030c7423 */ /* 0x000fe2000000000c */
[----:B------:R-:W-:-:S02]  /*0c90*/  FFMA R2, R9, 1.4426950216293334961, R2 ;  /* 0x3fb8aa3b09027823 */ /* 0x000fc40000000002 */
[----:B------:R-:W-:Y:S01]  /*0ca0*/  FMUL R7, R8, R7 ;  /* 0x0000000708077220 */ /* 0x000fe20000400000 */
[----:B------:R-:W-:-:S03]  /*0cb0*/  FFMA R12, R3, R12, 0.12022458761930465698 ;  /* 0x3df6384f030c7423 */ /* 0x000fc6000000000c */
[----:B------:R-:W-:Y:S01]  /*0cc0*/  FFMA R2, R7, 1.4426950216293334961, R2 ;  /* 0x3fb8aa3b07027823 */ /* 0x000fe20000000002 */
[----:B------:R-:W-:-:S03]  /*0cd0*/  FMUL R12, R3, R12 ;  /* 0x0000000c030c7220 */ /* 0x000fc60000400000 */
[----:B------:R-:W-:Y:S01]  /*0ce0*/  FFMA R8, R9, 1.9251366722983220825e-08, R2 ;  /* 0x32a55e3409087823 */ /* 0x000fe20000000002 */
[----:B------:R-:W-:-:S04]  /*0cf0*/  FMUL R2, R12, 3 ;  /* 0x404000000c027820 */ /* 0x000fc80000400000 */
[----:B------:R-:W-:-:S04]  /*0d00*/  FFMA R7, R7, R2, R8 ;  /* 0x0000000207077223 */ /* 0x000fc80000000008 */
[----:B------:R-:W-:Y:S01]  /*0d10*/  FFMA R12, R9, R12, R7 ;  /* 0x0000000c090c7223 */ /* 0x000fe20000000007 */
[----:B------:R-:W-:-:S03]  /*0d20*/  IMAD.MOV.U32 R7, RZ, RZ, 0x391fcb8e ;  /* 0x391fcb8eff077424 */ /* 0x000fc600078e00ff */
[----:B------:R-:W-:-:S04]  /*0d30*/  FADD R2, R11, R12 ;  /* 0x0000000c0b027221 */ /* 0x000fc80000000000 */
[----:B------:R-:W-:Y:S01]  /*0d40*/  FMUL R3, R2, 2 ;  /* 0x4000000002037820 */ /* 0x000fe20000400000 */
[----:B------:R-:W-:-:S03]  /*0d50*/  FADD R11, -R11, R2 ;  /* 0x000000020b0b7221 */ /* 0x000fc60000000100 */
[----:B------:R-:W0:Y:S01]  /*0d60*/  FRND R8, R3 ;  /* 0x0000000300087307 */ /* 0x000e220000201000 */
[----:B------:R-:W-:Y:S01]  /*0d70*/  FADD R11, R12, -R11 ;  /* 0x8000000b0c0b7221 */ /* 0x000fe20000000000 */
[----:B------:R-:W-:Y:S01]  /*0d80*/  FFMA R2, R2, 2, -R3 ;  /* 0x4000000002027823 */ /* 0x000fe20000000803 */
[----:B------:R-:W-:-:S03]  /*0d90*/  FSETP.GT.AND P2, PT, |R3|, 152, PT ;  /* 0x431800000300780b */ /* 0x000fc60003f44200 */
[----:B------:R-:W-:Y:S02]  /*0da0*/  FFMA R11, R11, 2, R2 ;  /* 0x400000000b0b7823 */ /* 0x000fe40000000002 */
[----:B------:R-:W1:Y:S01]  /*0db0*/  F2I.NTZ R10, R3 ;  /* 0x00000003000a7305 */ /* 0x000e620000203100 */
[----:B0-----:R-:W-:Y:S01]  /*0dc0*/  FADD R2, R3, -R8 ;  /* 0x8000000803027221 */ /* 0x001fe20000000000 */
[----:B------:R-:W-:-:S03]  /*0dd0*/  FSETP.GT.AND P1, PT, R8, RZ, PT ;  /* 0x000000ff0800720b */ /* 0x000fc60003f24000 */
[----:B------:R-:W-:-:S04]  /*0de0*/  FADD R2, R2, R11 ;  /* 0x0000000b02027221 */ /* 0x000fc80000000000 */
[----:B------:R-:W-:-:S04]  /*0df0*/  FFMA R7, R2, R7, 0.0013391353422775864601 ;  /* 0x3aaf85ed02077423 */ /* 0x000fc80000000007 */
[----:B------:R-:W-:-:S04]  /*0e00*/  FFMA R7, R2, R7, 0.0096188392490148544312 ;  /* 0x3c1d985602077423 */ /* 0x000fc80000000007 */
[----:B------:R-:W-:-:S04]  /*0e10*/  FFMA R7, R2, R7, 0.055503588169813156128 ;  /* 0x3d6357bb02077423 */ /* 0x000fc80000000007 */
[C---:B------:R-:W-:Y:S01]  /*0e20*/  FFMA R9, R2.reuse, R7, 0.24022644758224487305 ;  /* 0x3e75fdec02097423 */ /* 0x040fe20000000007 */
[----:B------:R-:W-:Y:S02]  /*0e30*/  SEL R7, RZ, 0x83000000, P1 ;  /* 0x83000000ff077807 */ /* 0x000fe40000800000 */
[----:B------:R-:W-:Y:S01]  /*0e40*/  FSETP.GEU.AND P1, PT, R3, RZ, PT ;  /* 0x000000ff0300720b */ /* 0x000fe20003f2e000 */
[C---:B------:R-:W-:Y:S02]  /*0e50*/  FFMA R11, R2.reuse, R9, 0.69314718246459960938 ;  /* 0x3f317218020b7423 */ /* 0x040fe40000000009 */
[----:B------:R-:W-:Y:S01]  /*0e60*/  VIADD R9, R7, 0x7f000000 ;  /* 0x7f00000007097836 */ /* 0x000fe20000000000 */
[----:B------:R-:W-:Y:S01]  /*0e70*/  FSEL R8, RZ, +INF , !P1 ;  /* 0x7f800000ff087808 */ /* 0x000fe20004800000 */
[----:B------:R-:W-:Y:S01]  /*0e80*/  FFMA R2, R2, R11, 1 ;  /* 0x3f80000002027423 */ /* 0x000fe2000000000b */
[----:B-1----:R-:W-:-:S03]  /*0e90*/  IMAD R10, R10, 0x800000, -R7 ;  /* 0x008000000a0a7824 */ /* 0x002fc600078e0a07 */
[----:B------:R-:W-:-:S04]  /*0ea0*/  FMUL R9, R9, R2 ;  /* 0x0000000209097220 */ /* 0x000fc80000400000 */
[----:B------:R-:W-:Y:S01]  /*0eb0*/  @!P2 FMUL R8, R10, R9 ;  /* 0x000000090a08a220 */ /* 0x000fe20000400000 */
[----:B------:R-:W-:-:S07]  /*0ec0*/  @!P0 LOP3.LUT R8, R6, 0x7fffffff, RZ, 0xc0, !PT ;  /* 0x7fffffff06088812 */ /* 0x000fce00078ec0ff */
.L_x_7:
[----:B------:R-:W-:Y:S05]  /*0ed0*/  BSYNC.RECONVERGENT B0 ;  /* 0x0000000000007941 */ /* 0x000fea0003800200 */
.L_x_6:
[----:B------:R-:W0:Y:S01]  /*0ee0*/  F2F.F64.F32 R2, R8 ;  /* 0x0000000800027310 */ /* 0x000e220000201800 */
[----:B------:R-:W-:-:S05]  /*0ef0*/  IMAD.WIDE R4, R0, 0x8, R4 ;  /* 0x0000000800047825 */ /* 0x000fca00078e0204 */
[----:B0-----:R-:W-:Y:S01]  /*0f00*/  STG.E.64 desc[UR8][R4.64], R2 ;  /* 0x0000000204007986 */ /* 0x001fe2000c101b08 */
[----:B------:R-:W-:Y:S05]  /*0f10*/  EXIT ;  /* 0x000000000000794d */ /* 0x000fea0003800000 */
        .type           $_Z10MapAdvancePdS_S_S_PiPyS1_$__internal_trig_reduction_slowpathd,@function
        .size           $_Z10MapAdvancePdS_S_S_PiPyS1_$__internal_trig_reduction_slowpathd,(.L_x_43 - $_Z10MapAdvancePdS_S_S_PiPyS1_$__internal_trig_reduction_slowpathd)
$_Z10MapAdvancePdS_S_S_PiPyS1_$__internal_trig_reduction_slowpathd:
[----:B------:R-:W-:Y:S01]  /*0f20*/  SHF.R.U32.HI R15, RZ, 0x14, R25 ;  /* 0x00000014ff0f7819 */ /* 0x000fe20000011619 */
[----:B------:R-:W-:-:S03]  /*0f30*/  IMAD.MOV.U32 R12, RZ, RZ, RZ ;  /* 0x000000ffff0c7224 */ /* 0x000fc600078e00ff */
[----:B------:R-:W-:-:S04]  /*0f40*/  LOP3.LUT R6, R15, 0x7ff, RZ, 0xc0, !PT ;  /* 0x000007ff0f067812 */ /* 0x000fc800078ec0ff */
[----:B------:R-:W-:-:S13]  /*0f50*/  ISETP.NE.AND P0, PT, R6, 0x7ff, PT ;  /* 0x000007ff0600780c */ /* 0x000fda0003f05270 */
[----:B------:R-:W-:Y:S05]  /*0f60*/  @!P0 BRA `(.L_x_8) ;  /* 0x0000000800648947 */ /* 0x000fea0003800000 */
[----:B------:R-:W-:Y:S01]  /*0f70*/  VIADD R6, R6, 0xfffffc00 ;  /* 0xfffffc0006067836 */ /* 0x000fe20000000000 */
[----:B------:R-:W-:Y:S01]  /*0f80*/  BSSY.RECONVERGENT B1, `(.L_x_9) ;  /* 0x0000033000017945 */ /* 0x000fe20003800200 */
[----:B------:R-:W-:-:S03]  /*0f90*/  CS2R R10, SRZ ;  /* 0x00000000000a7805 */ /* 0x000fc6000001ff00 */
[----:B------:R-:W-:Y:S02]  /*0fa0*/  SHF.R.U32.HI R14, RZ, 0x6, R6 ;  /* 0x00000006ff0e7819 */ /* 0x000fe40000011606 */
[----:B------:R-:W-:Y:S02]  /*0fb0*/  ISETP.GE.U32.AND P0, PT, R6, 0x80, PT ;  /* 0x000000800600780c */ /* 0x000fe40003f06070 */
[C---:B------:R-:W-:Y:S02]  /*0fc0*/  IADD3 R6, PT, PT, -R14.reuse, 0x13, RZ ;  /* 0x000000130e067810 */ /* 0x040fe40007ffe1ff */
[----:B------:R-:W-:Y:S02]  /*0fd0*/  IADD3 R12, PT, PT, -R14, 0xf, RZ ;  /* 0x0000000f0e0c7810 */ /* 0x000fe40007ffe1ff */
[----:B------:R-:W-:-:S04]  /*0fe0*/  SEL R9, R6, 0x12, P0 ;  /* 0x0000001206097807 */ /* 0x000fc80000000000 */
[----:B------:R-:W-:-:S13]  /*0ff0*/  ISETP.GE.AND P0, PT, R12, R9, PT ;  /* 0x000000090c00720c */ /* 0x000fda0003f06270 */
[----:B------:R-:W-:Y:S05]  /*1000*/  @P0 BRA `(.L_x_10) ;  /* 0x0000000000a80947 */ /* 0x000fea0003800000 */
[----:B------:R-:W0:Y:S01]  /*1010*/  LDC.64 R6, c[0x0][0x358] ;  /* 0x0000d600ff067b82 */ /* 0x000e220000000a00 */
[C---:B------:R-:W-:Y:S01]  /*1020*/  SHF.L.U64.HI R27, R8.reuse, 0xb, R25 ;  /* 0x0000000b081b7819 */ /* 0x040fe20000010219 */
[----:B------:R-:W-:Y:S01]  /*1030*/  BSSY.RECONVERGENT B2, `(.L_x_11) ;  /* 0x0000021000027945 */ /* 0x000fe20003800200 */
[----:B------:R-:W-:Y:S01]  /*1040*/  IADD3 R14, PT, PT, RZ, -R14, -R9 ;  /* 0x8000000eff0e7210 */ /* 0x000fe20007ffe809 */
[----:B------:R-:W-:Y:S01]  /*1050*/  IMAD.SHL.U32 R13, R8, 0x800, RZ ;  /* 0x00000800080d7824 */ /* 0x000fe200078e00ff */
[----:B------:R-:W-:Y:S01]  /*1060*/  CS2R R10, SRZ ;  /* 0x00000000000a7805 */ /* 0x000fe2000001ff00 */
[----:B------:R-:W-:Y:S01]  /*1070*/  IMAD.MOV.U32 R26, RZ, RZ, RZ ;  /* 0x000000ffff1a7224 */ /* 0x000fe200078e00ff */
[----:B------:R-:W-:-:S07]  /*1080*/  LOP3.LUT R27, R27, 0x80000000, RZ, 0xfc, !PT ;  /* 0x800000001b1b7812 */ /* 0x000fce00078efcff */
.L_x_12:
[----:B------:R-:W1:Y:S01]  /*1090*/  LDC.64 R8, c[0x4][0x40] ;  /* 0x01001000ff087b82 */ /* 0x000e620000000a00 */
[----:B0-----:R-:W-:Y:S02]  /*10a0*/  R2UR UR4, R6 ;  /* 0x00000000060472ca */ /* 0x001fe400000e0000 */
[----:B------:R-:W-:Y:S01]  /*10b0*/  R2UR UR5, R7 ;  /* 0x00000000070572ca */ /* 0x000fe200000e0000 */
[----:B-1----:R-:W-:-:S12]  /*10c0*/  IMAD.WIDE R8, R12, 0x8, R8 ;  /* 0x000000080c087825 */ /* 0x002fd800078e0208 */
[----:B------:R-:W2:Y:S01]  /*10d0*/  LDG.E.64.CONSTANT R8, desc[UR4][R8.64] ;  /* 0x0000000408087981 */ /* 0x000ea2000c1e9b00 */
[----:B------:R-:W-:Y:S02]  /*10e0*/  VIADD R14, R14, 0x1 ;  /* 0x000000010e0e7836 */ /* 0x000fe40000000000 */
[----:B------:R-:W-:Y:S02]  /*10f0*/  VIADD R12, R12, 0x1 ;  /* 0x000000010c0c7836 */ /* 0x000fe40000000000 */
[----:B--2---:R-:W-:-:S04]  /*1100*/  IMAD.WIDE.U32 R10, P2, R8, R13, R10 ;  /* 0x0000000d080a7225 */ /* 0x004fc8000784000a */
[C---:B------:R-:W-:Y:S02]  /*1110*/  IMAD R29, R8.reuse, R27, RZ ;  /* 0x0000001b081d7224 */ /* 0x040fe400078e02ff */
[----:B------:R-:W-:Y:S02]  /*1120*/  IMAD R28, R9, R13, RZ ;  /* 0x0000000d091c7224 */ /* 0x000fe400078e02ff */
[----:B------:R-:W-:Y:S01]  /*1130*/  IMAD.HI.U32 R8, R8, R27, RZ ;  /* 0x0000001b08087227 */ /* 0x000fe200078e00ff */
[----:B------:R-:W-:-:S03]  /*1140*/  IADD3 R11, P0, PT, R29, R11, RZ ;  /* 0x0000000b1d0b7210 */ /* 0x000fc60007f1e0ff */
[----:B------:R-:W-:Y:S01]  /*1150*/  IMAD R29, R26, 0x8, R1 ;  /* 0x000000081a1d7824 */ /* 0x000fe200078e0201 */
[----:B------:R-:W-:Y:S01]  /*1160*/  IADD3 R11, P1, PT, R28, R11, RZ ;  /* 0x0000000b1c0b7210 */ /* 0x000fe20007f3e0ff */
[----:B------:R-:W-:-:S04]  /*1170*/  IMAD.HI.U32 R28, R9, R13, RZ ;  /* 0x0000000d091c7227 */ /* 0x000fc800078e00ff */
[----:B------:R0:W-:Y:S01]  /*1180*/  STL.64 [R29], R10 ;  /* 0x0000000a1d007387 */ /* 0x0001e20000100a00 */
[----:B------:R-:W-:Y:S02]  /*1190*/  VIADD R26, R26, 0x1 ;  /* 0x000000011a1a7836 */ /* 0x000fe40000000000 */
[----:B0-----:R-:W-:Y:S02]  /*11a0*/  IMAD.X R29, RZ, RZ, R8, P2 ;  /* 0x000000ffff1d7224 */ /* 0x001fe400010e0608 */
[----:B------:R-:W-:-:S03]  /*11b0*/  IMAD.HI.U32 R8, R9, R27, RZ ;  /* 0x0000001b09087227 */ /* 0x000fc600078e00ff */
[----:B------:R-:W-:Y:S01]  /*11c0*/  IADD3.X R28, P0, PT, R28, R29, RZ, P0, !PT ;  /* 0x0000001d1c1c7210 */ /* 0x000fe2000071e4ff */
[----:B------:R-:W-:-:S04]  /*11d0*/  IMAD R9, R9, R27, RZ ;  /* 0x0000001b09097224 */ /* 0x000fc800078e02ff */
[----:B------:R-:W-:Y:S01]  /*11e0*/  IMAD.X R8, RZ, RZ, R8, P0 ;  /* 0x000000ffff087224 */ /* 0x000fe200000e0608 */
[----:B------:R-:W-:Y:S02]  /*11f0*/  ISETP.NE.AND P0, PT, R14, -0xf, PT ;  /* 0xfffffff10e00780c */ /* 0x000fe40003f05270 */
[----:B------:R-:W-:-:S05]  /*1200*/  IADD3.X R28, P1, PT, R9, R28, RZ, P1, !PT ;  /* 0x0000001c091c7210 */ /* 0x000fca0000f3e4ff */
[----:B------:R-:W-:Y:S02]  /*1210*/  IMAD.X R11, RZ, RZ, R8, P1 ;  /* 0x000000ffff0b7224 */ /* 0x000fe400008e0608 */
[----:B------:R-:W-:-:S04]  /*1220*/  IMAD.MOV.U32 R10, RZ, RZ, R28 ;  /* 0x000000ffff0a7224 */ /* 0x000fc800078e001c */
[----:B------:R-:W-:Y:S05]  /*1230*/  @P0 BRA `(.L_x_12) ;  /* 0xfffffffc00940947 */ /* 0x000fea000383ffff */
[----:B------:R-:W-:Y:S05]  /*1240*/  BSYNC.RECONVERGENT B2 ;  /* 0x0000000000027941 */ /* 0x000fea0003800200 */
.L_x_11:
[----:B------:R-:W-:-:S05]  /*1250*/  LOP3.LUT R6, R15, 0x7ff, RZ, 0xc0, !PT ;  /* 0x000007ff0f067812 */ /* 0x000fca00078ec0ff */
[----:B------:R-:W-:-:S05]  /*1260*/  VIADD R6, R6, 0xfffffc00 ;  /* 0xfffffc0006067836 */ /* 0x000fca0000000000 */
[----:B------:R-:W-:Y:S02]  /*1270*/  SHF.R.U32.HI R7, RZ, 0x6, R6 ;  /* 0x00000006ff077819 */ /* 0x000fe40000011606 */
[----:B------:R-:W-:Y:S02]  /*1280*/  ISETP.GE.U32.AND P0, PT, R6, 0x80, PT ;  /* 0x000000800600780c */ /* 0x000fe40003f06070 */
[----:B------:R-:W-:-:S04]  /*1290*/  IADD3 R7, PT, PT, -R7, 0x13, RZ ;  /* 0x0000001307077810 */ /* 0x000fc80007ffe1ff */
[----:B------:R-:W-:-:S07]  /*12a0*/  SEL R12, R7, 0x12, P0 ;  /* 0x00000012070c7807 */ /* 0x000fce0000000000 */
.L_x_10:
[----:B------:R-:W-:Y:S05]  /*12b0*/  BSYNC.RECONVERGENT B1 ;  /* 0x0000000000017941 */ /* 0x000fea0003800200 */
.L_x_9:
[C---:B------:R-:W-:Y:S02]  /*12c0*/  LOP3.LUT R6, R15.reuse, 0x7ff, RZ, 0xc0, !PT ;  /* 0x000007ff0f067812 */ /* 0x040fe400078ec0ff */
[----:B------:R-:W-:-:S03]  /*12d0*/  LOP3.LUT P0, R27, R15, 0x3f, RZ, 0xc0, !PT ;  /* 0x0000003f0f1b7812 */ /* 0x000fc6000780c0ff */
[----:B------:R-:W-:-:S05]  /*12e0*/  VIADD R6, R6, 0xfffffc00 ;  /* 0xfffffc0006067836 */ /* 0x000fca0000000000 */
[----:B------:R-:W-:-:S05]  /*12f0*/  SHF.R.U32.HI R7, RZ, 0x6, R6 ;  /* 0x00000006ff077819 */ /* 0x000fca0000011606 */
[----:B------:R-:W-:-:S04]  /*1300*/  IMAD.IADD R6, R7, 0x1, R12 ;  /* 0x0000000107067824 */ /* 0x000fc800078e020c */
[----:B------:R-:W-:-:S05]  /*1310*/  IMAD.U32 R28, R6, 0x8, R1 ;  /* 0x00000008061c7824 */ /* 0x000fca00078e0001 */
[----:B------:R0:W-:Y:S04]  /*1320*/  STL.64 [R28+-0x78], R10 ;  /* 0xffff880a1c007387 */ /* 0x0001e80000100a00 */
[----:B------:R-:W2:Y:S04]  /*1330*/  @P0 LDL.64 R14, [R1+0x8] ;  /* 0x00000800010e0983 */ /* 0x000ea80000100a00 */
[----:B------:R-:W3:Y:S04]  /*1340*/  LDL.64 R8, [R1+0x10] ;  /* 0x0000100001087983 */ /* 0x000ee80000100a00 */
[----:B------:R-:W4:Y:S01]  /*1350*/  LDL.64 R6, [R1+0x18] ;  /* 0x0000180001067983 */ /* 0x000f220000100a00 */
[----:B------:R-:W-:Y:S01]  /*1360*/  @P0 LOP3.LUT R12, R27, 0x3f, RZ, 0x3c, !PT ;  /* 0x0000003f1b0c0812 */ /* 0x000fe200078e3cff */
[----:B------:R-:W-:Y:S01]  /*1370*/  BSSY.RECONVERGENT B1, `(.L_x_13) ;  /* 0x0000034000017945 */ /* 0x000fe20003800200 */
[----:B--2---:R-:W-:-:S02]  /*1380*/  @P0 SHF.R.U64 R13, R14, 0x1, R15 ;  /* 0x000000010e0d0819 */ /* 0x004fc4000000120f */
[----:B------:R-:W-:Y:S02]  /*1390*/  @P0 SHF.R.U32.HI R15, RZ, 0x1, R15 ;  /* 0x00000001ff0f0819 */ /* 0x000fe4000001160f */
[CC--:B---3--:R-:W-:Y:S02]  /*13a0*/  @P0 SHF.L.U32 R29, R8.reuse, R27.reuse, RZ ;  /* 0x0000001b081d0219 */ /* 0x0c8fe400000006ff */
[----:B------:R-:W-:Y:S02]  /*13b0*/  @P0 SHF.R.U64 R14, R13, R12, R15 ;  /* 0x0000000c0d0e0219 */ /* 0x000fe4000000120f */
[--C-:B------:R-:W-:Y:S02]  /*13c0*/  @P0 SHF.R.U32.HI R13, RZ, 0x1, R9.reuse ;  /* 0x00000001ff0d0819 */ /* 0x100fe40000011609 */
[C-C-:B------:R-:W-:Y:S02]  /*13d0*/  @P0 SHF.R.U64 R26, R8.reuse, 0x1, R9.reuse ;  /* 0x00000001081a0819 */ /* 0x140fe40000001209 */
[----:B0-----:R-:W-:-:S02]  /*13e0*/  @P0 SHF.L.U64.HI R10, R8, R27, R9 ;  /* 0x0000001b080a0219 */ /* 0x001fc40000010209 */
[----:B------:R-:W-:Y:S02]  /*13f0*/  @P0 SHF.R.U32.HI R11, RZ, R12, R15 ;  /* 0x0000000cff0b0219 */ /* 0x000fe4000001160f */
[----:B------:R-:W-:Y:S02]  /*1400*/  @P0 LOP3.LUT R8, R29, R14, RZ, 0xfc, !PT ;  /* 0x0000000e1d080212 */ /* 0x000fe400078efcff */
[----:B----4-:R-:W-:Y:S02]  /*1410*/  @P0 SHF.L.U32 R15, R6, R27, RZ ;  /* 0x0000001b060f0219 */ /* 0x010fe400000006ff */
[----:B------:R-:W-:Y:S02]  /*1420*/  @P0 SHF.R.U64 R26, R26, R12, R13 ;  /* 0x0000000c1a1a0219 */ /* 0x000fe4000000120d */
[----:B------:R-:W-:Y:S01]  /*1430*/  @P0 LOP3.LUT R9, R10, R11, RZ, 0xfc, !PT ;  /* 0x0000000b0a090212 */ /* 0x000fe200078efcff */
[----:B------:R-:W-:Y:S01]  /*1440*/  IMAD.SHL.U32 R10, R8, 0x4, RZ ;  /* 0x00000004080a7824 */ /* 0x000fe200078e00ff */
[----:B------:R-:W-:-:S02]  /*1450*/  @P0 SHF.L.U64.HI R27, R6, R27, R7 ;  /* 0x0000001b061b0219 */ /* 0x000fc40000010207 */
[----:B------:R-:W-:Y:S02]  /*1460*/  @P0 LOP3.LUT R6, R15, R26, RZ, 0xfc, !PT ;  /* 0x0000001a0f060212 */ /* 0x000fe400078efcff */
[----:B------:R-:W-:Y:S02]  /*1470*/  @P0 SHF.R.U32.HI R12, RZ, R12, R13 ;  /* 0x0000000cff0c0219 */ /* 0x000fe4000001160d */
[----:B------:R-:W-:Y:S02]  /*1480*/  SHF.L.U64.HI R8, R8, 0x2, R9 ;  /* 0x0000000208087819 */ /* 0x000fe40000010209 */
[----:B------:R-:W-:Y:S02]  /*1490*/  SHF.L.W.U32.HI R14, R9, 0x2, R6 ;  /* 0x00000002090e7819 */ /* 0x000fe40000010e06 */
[----:B------:R-:W-:Y:S02]  /*14a0*/  @P0 LOP3.LUT R7, R27, R12, RZ, 0xfc, !PT ;  /* 0x0000000c1b070212 */ /* 0x000fe400078efcff */
[----:B------:R-:W-:-:S02]  /*14b0*/  IADD3 RZ, P0, PT, RZ, -R10, RZ ;  /* 0x8000000affff7210 */ /* 0x000fc40007f1e0ff */
[----:B------:R-:W-:Y:S02]  /*14c0*/  LOP3.LUT R9, RZ, R8, RZ, 0x33, !PT ;  /* 0x00000008ff097212 */ /* 0x000fe400078e33ff */
[----:B------:R-:W-:Y:S02]  /*14d0*/  SHF.L.W.U32.HI R12, R6, 0x2, R7 ;  /* 0x00000002060c7819 */ /* 0x000fe40000010e07 */
[----:B------:R-:W-:Y:S02]  /*14e0*/  LOP3.LUT R6, RZ, R14, RZ, 0x33, !PT ;  /* 0x0000000eff067212 */ /* 0x000fe400078e33ff */
[----:B------:R-:W-:Y:S02]  /*14f0*/  IADD3.X R9, P0, PT, RZ, R9, RZ, P0, !PT ;  /* 0x00000009ff097210 */ /* 0x000fe4000071e4ff */
[----:B------:R-:W-:Y:S02]  /*1500*/  LOP3.LUT R13, RZ, R12, RZ, 0x33, !PT ;  /* 0x0000000cff0d7212 */ /* 0x000fe400078e33ff */
[----:B------:R-:W-:-:S02]  /*1510*/  IADD3.X R11, P1, PT, RZ, R6, RZ, P0, !PT ;  /* 0x00000006ff0b7210 */ /* 0x000fc4000073e4ff */
[----:B------:R-:W-:-:S03]  /*1520*/  ISETP.GT.U32.AND P2, PT, R14, -0x1, PT ;  /* 0xffffffff0e00780c */ /* 0x000fc60003f44070 */
[----:B------:R-:W-:Y:S01]  /*1530*/  IMAD.X R13, RZ, RZ, R13, P1 ;  /* 0x000000ffff0d7224 */ /* 0x000fe200008e060d */
[----:B------:R-:W-:-:S04]  /*1540*/  ISETP.GT.AND.EX P0, PT, R12, -0x1, PT, P2 ;  /* 0xffffffff0c00780c */ /* 0x000fc80003f04320 */
[----:B------:R-:W-:Y:S02]  /*1550*/  SEL R13, R12, R13, P0 ;  /* 0x0000000d0c0d7207 */ /* 0x000fe40000000000 */
[----:B------:R-:W-:Y:S02]  /*1560*/  SEL R14, R14, R11, P0 ;  /* 0x0000000b0e0e7207 */ /* 0x000fe40000000000 */
[----:B------:R-:W-:-:S04]  /*1570*/  ISETP.NE.U32.AND P1, PT, R13, RZ, PT ;  /* 0x000000ff0d00720c */ /* 0x000fc80003f25070 */
[----:B------:R-:W-:Y:S01]  /*1580*/  SEL R11, R14, R13, !P1 ;  /* 0x0000000d0e0b7207 */ /* 0x000fe20004800000 */
[----:B------:R-:W-:-:S05]  /*1590*/  @!P0 IMAD.MOV R10, RZ, RZ, -R10 ;  /* 0x000000ffff0a8224 */ /* 0x000fca00078e0a0a */
[----:B------:R-:W0:Y:S02]  /*15a0*/  FLO.U32 R11, R11 ;  /* 0x0000000b000b7300 */ /* 0x000e2400000e0000 */
[C---:B0-----:R-:W-:Y:S02]  /*15b0*/  IADD3 R15, PT, PT, -R11.reuse, 0x1f, RZ ;  /* 0x0000001f0b0f7810 */ /* 0x041fe40007ffe1ff */
[----:B------:R-:W-:-:S03]  /*15c0*/  IADD3 R6, PT, PT, -R11, 0x3f, RZ ;  /* 0x0000003f0b067810 */ /* 0x000fc60007ffe1ff */
[----:B------:R-:W-:Y:S01]  /*15d0*/  @P1 IMAD.MOV R6, RZ, RZ, R15 ;  /* 0x000000ffff061224 */ /* 0x000fe200078e020f */
[----:B------:R-:W-:-:S04]  /*15e0*/  SEL R15, R8, R9, P0 ;  /* 0x00000009080f7207 */ /* 0x000fc80000000000 */
[----:B------:R-:W-:-:S13]  /*15f0*/  ISETP.NE.AND P1, PT, R6, RZ, PT ;  /* 0x000000ff0600720c */ /* 0x000fda0003f25270 */
[----:B------:R-:W-:Y:S05]  /*1600*/  @!P1 BRA `(.L_x_14) ;  /* 0x0000000000289947 */ /* 0x000fea0003800000 */
[----:B------:R-:W-:Y:S02]  /*1610*/  LOP3.LUT R9, R6, 0x3f, RZ, 0xc0, !PT ;  /* 0x0000003f06097812 */ /* 0x000fe400078ec0ff */
[--C-:B------:R-:W-:Y:S02]  /*1620*/  SHF.R.U64 R11, R10, 0x1, R15.reuse ;  /* 0x000000010a0b7819 */ /* 0x100fe4000000120f */
[----:B------:R-:W-:Y:S02]  /*1630*/  SHF.R.U32.HI R15, RZ, 0x1, R15 ;  /* 0x00000001ff0f7819 */ /* 0x000fe4000001160f */
[----:B------:R-:W-:Y:S02]  /*1640*/  LOP3.LUT R8, R6, 0x3f, RZ, 0xc, !PT ;  /* 0x0000003f06087812 */ /* 0x000fe400078e0cff */
[CC--:B------:R-:W-:Y:S02]  /*1650*/  SHF.L.U64.HI R13, R14.reuse, R9.reuse, R13 ;  /* 0x000000090e0d7219 */ /* 0x0c0fe4000001020d */
[----:B------:R-:W-:-:S02]  /*1660*/  SHF.L.U32 R9, R14, R9, RZ ;  /* 0x000000090e097219 */ /* 0x000fc400000006ff */
[-CC-:B------:R-:W-:Y:S02]  /*1670*/  SHF.R.U64 R14, R11, R8.reuse, R15.reuse ;  /* 0x000000080b0e7219 */ /* 0x180fe4000000120f */
[----:B------:R-:W-:Y:S02]  /*1680*/  SHF.R.U32.HI R8, RZ, R8, R15 ;  /* 0x00000008ff087219 */ /* 0x000fe4000001160f */
[----:B------:R-:W-:Y:S02]  /*1690*/  LOP3.LUT R14, R9, R14, RZ, 0xfc, !PT ;  /* 0x0000000e090e7212 */ /* 0x000fe400078efcff */
[----:B------:R-:W-:-:S07]  /*16a0*/  LOP3.LUT R13, R13, R8, RZ, 0xfc, !PT ;  /* 0x000000080d0d7212 */ /* 0x000fce00078efcff */
.L_x_14:
[----:B------:R-:W-:Y:S05]  /*16b0*/  BSYNC.RECONVERGENT B1 ;  /* 0x0000000000017941 */ /* 0x000fea0003800200 */
.L_x_13:
[----:B------:R-:W-:-:S04]  /*16c0*/  IMAD.WIDE.U32 R10, R14, 0x2168c235, RZ ;  /* 0x2168c2350e0a7825 */ /* 0x000fc800078e00ff */
[----:B------:R-:W-:Y:S01]  /*16d0*/  IMAD.MOV.U32 R8, RZ, RZ, R11 ;  /* 0x000000ffff087224 */ /* 0x000fe200078e000b */
[----:B------:R-:W-:Y:S01]  /*16e0*/  IADD3 RZ, P1, PT, R10, R10, RZ ;  /* 0x0000000a0aff7210 */ /* 0x000fe20007f3e0ff */
[----:B------:R-:W-:Y:S02]  /*16f0*/  IMAD.MOV.U32 R9, RZ, RZ, RZ ;  /* 0x000000ffff097224 */ /* 0x000fe400078e00ff */
[----:B------:R-:W-:-:S04]  /*1700*/  IMAD.HI.U32 R11, R13, -0x36f0255e, RZ ;  /* 0xc90fdaa20d0b7827 */ /* 0x000fc800078e00ff */
[----:B------:R-:W-:-:S04]  /*1710*/  IMAD.WIDE.U32 R8, R14, -0x36f0255e, R8 ;  /* 0xc90fdaa20e087825 */ /* 0x000fc800078e0008 */
[----:B------:R-:W-:-:S04]  /*1720*/  IMAD.WIDE.U32 R8, P2, R13, 0x2168c235, R8 ;  /* 0x2168c2350d087825 */ /* 0x000fc80007840008 */
[----:B------:R-:W-:Y:S01]  /*1730*/  IMAD R13, R13, -0x36f0255e, RZ ;  /* 0xc90fdaa20d0d7824 */ /* 0x000fe200078e02ff */
[----:B------:R-:W-:Y:S01]  /*1740*/  IADD3.X RZ, P1, PT, R8, R8, RZ, P1, !PT ;  /* 0x0000000808ff7210 */ /* 0x000fe20000f3e4ff */
[----:B------:R-:W-:-:S03]  /*1750*/  IMAD.X R10, RZ, RZ, R11, P2 ;  /* 0x000000ffff0a7224 */ /* 0x000fc600010e060b */
[----:B------:R-:W-:-:S04]  /*1760*/  IADD3 R9, P2, PT, R13, R9, RZ ;  /* 0x000000090d097210 */ /* 0x000fc80007f5e0ff */
[C---:B------:R-:W-:Y:S01]  /*1770*/  ISETP.GT.U32.AND P3, PT, R9.reuse, RZ, PT ;  /* 0x000000ff0900720c */ /* 0x040fe20003f64070 */
[----:B------:R-:W-:Y:S01]  /*1780*/  IMAD.X R10, RZ, RZ, R10, P2 ;  /* 0x000000ffff0a7224 */ /* 0x000fe200010e060a */
[----:B------:R-:W-:-:S04]  /*1790*/  IADD3.X R8, P2, PT, R9, R9, RZ, P1, !PT ;  /* 0x0000000909087210 */ /* 0x000fc80000f5e4ff */
[C---:B------:R-:W-:Y:S01]  /*17a0*/  ISETP.GT.AND.EX P1, PT, R10.reuse, RZ, PT, P3 ;  /* 0x000000ff0a00720c */ /* 0x040fe20003f24330 */
[----:B------:R-:W-:-:S03]  /*17b0*/  IMAD.X R11, R10, 0x1, R10, P2 ;  /* 0x000000010a0b7824 */ /* 0x000fc600010e060a */
[----:B------:R-:W-:Y:S02]  /*17c0*/  SEL R8, R8, R9, P1 ;  /* 0x0000000908087207 */ /* 0x000fe40000800000 */
[----:B------:R-:W-:Y:S02]  /*17d0*/  SEL R9, R11, R10, P1 ;  /* 0x0000000a0b097207 */ /* 0x000fe40000800000 */
[----:B------:R-:W-:Y:S02]  /*17e0*/  IADD3 R8, P2, PT, R8, 0x1, RZ ;  /* 0x0000000108087810 */ /* 0x000fe40007f5e0ff */
[----:B------:R-:W-:Y:S02]  /*17f0*/  SEL R11, RZ, 0xffffffff, !P1 ;  /* 0xffffffffff0b7807 */ /* 0x000fe40004800000 */
[----:B------:R-:W-:Y:S01]  /*1800*/  LOP3.LUT P1, R25, R25, 0x80000000, RZ, 0xc0, !PT ;  /* 0x8000000019197812 */ /* 0x000fe2000782c0ff */
[----:B------:R-:W-:Y:S02]  /*1810*/  IMAD.X R9, RZ, RZ, R9, P2 ;  /* 0x000000ffff097224 */ /* 0x000fe400010e0609 */
[----:B------:R-:W-:Y:S01]  /*1820*/  IMAD.IADD R6, R11, 0x1, -R6 ;  /* 0x000000010b067824 */ /* 0x000fe200078e0a06 */
[----:B------:R-:W-:-:S02]  /*1830*/  SHF.R.U32.HI R11, RZ, 0x1e, R7 ;  /* 0x0000001eff0b7819 */ /* 0x000fc40000011607 */
[----:B------:R-:W-:Y:S01]  /*1840*/  SHF.R.U64 R8, R8, 0xa, R9 ;  /* 0x0000000a08087819 */ /* 0x000fe20000001209 */
[----:B------:R-:W-:Y:S01]  /*1850*/  IMAD.SHL.U32 R6, R6, 0x100000, RZ ;  /* 0x0010000006067824 */ /* 0x000fe200078e00ff */
[----:B------:R-:W-:Y:S02]  /*1860*/  LEA.HI R12, R12, R11, RZ, 0x1 ;  /* 0x0000000b0c0c7211 */ /* 0x000fe400078f08ff */
[----:B------:R-:W-:Y:S02]  /*1870*/  IADD3 R8, P2, PT, R8, 0x1, RZ ;  /* 0x0000000108087810 */ /* 0x000fe40007f5e0ff */
[----:B------:R-:W-:Y:S01]  /*1880*/  @!P0 LOP3.LUT R25, R25, 0x80000000, RZ, 0x3c, !PT ;  /* 0x8000000019198812 */ /* 0x000fe200078e3cff */
[----:B------:R-:W-:Y:S01]  /*1890*/  @P1 IMAD.MOV R12, RZ, RZ, -R12 ;  /* 0x000000ffff0c1224 */ /* 0x000fe200078e0a0c */
[----:B------:R-:W-:-:S04]  /*18a0*/  LEA.HI.X R9, R9, RZ, RZ, 0x16, P2 ;  /* 0x000000ff09097211 */ /* 0x000fc800010fb4ff */
[--C-:B------:R-:W-:Y:S02]  /*18b0*/  SHF.R.U64 R8, R8, 0x1, R9.reuse ;  /* 0x0000000108087819 */ /* 0x100fe40000001209 */
[----:B------:R-:W-:Y:S02]  /*18c0*/  SHF.R.U32.HI R7, RZ, 0x1, R9 ;  /* 0x00000001ff077819 */ /* 0x000fe40000011609 */
[----:B------:R-:W-:-:S04]  /*18d0*/  IADD3 R8, P2, P3, RZ, RZ, R8 ;  /* 0x000000ffff087210 */ /* 0x000fc80007b5e008 */
[----:B------:R-:W-:-:S04]  /*18e0*/  IADD3.X R6, PT, PT, R6, 0x3fe00000, R7, P2, P3 ;  /* 0x3fe0000006067810 */ /* 0x000fc800017e6407 */
[----:B------:R-:W-:-:S07]  /*18f0*/  LOP3.LUT R25, R6, R25, RZ, 0xfc, !PT ;  /* 0x0000001906197212 */ /* 0x000fce00078efcff */
.L_x_8:
[----:B------:R-:W-:Y:S02]  /*1900*/  IMAD.MOV.U32 R9, RZ, RZ, R25 ;  /* 0x000000ffff097224 */ /* 0x000fe400078e0019 */
[----:B------:R-:W-:Y:S02]  /*1910*/  IMAD.MOV.U32 R25, RZ, RZ, 0x0 ;  /* 0x00000000ff197424 */ /* 0x000fe400078e00ff */
[----:B------:R-:W-:Y:S02]  /*1920*/  IMAD.MOV.U32 R6, RZ, RZ, R12 ;  /* 0x000000ffff067224 */ /* 0x000fe400078e000c */
[----:B------:R-:W-:Y:S05]  /*1930*/  RET.REL.NODEC R24 `(_Z10MapAdvancePdS_S_S_PiPyS1_) ;  /* 0xffffffe418b07950 */ /* 0x000fea0003c3ffff */
.L_x_15:
[----:B------:R-:W-:-:S00]  /*1940*/  BRA `(.L_x_15) ;  /* 0xfffffffc00fc7947 */ /* 0x000fc0000383ffff */
[----:B------:R-:W-:-:S00]  /*1950*/  NOP ;  /* 0x0000000000007918 */ /* 0x000fc00000000000 */
        /* <DEDUP_REMOVED lines=10> */
.L_x_43:


//--------------------- .text._Z23generate_uniform_kernelP17curandStateXORWOWiPd --------------------------
	.section	.text._Z23generate_uniform_kernelP17curandStateXORWOWiPd,"ax",@progbits
	.align	128
        .global         _Z23generate_uniform_kernelP17curandStateXORWOWiPd
        .type           _Z23generate_uniform_kernelP17curandStateXORWOWiPd,@function
        .size           _Z23generate_uniform_kernelP17curandStateXORWOWiPd,(.L_x_45 - _Z23generate_uniform_kernelP17curandStateXORWOWiPd)
        .other          _Z23generate_uniform_kernelP17curandStateXORWOWiPd,@"STO_CUDA_ENTRY STV_DEFAULT"
_Z23generate_uniform_kernelP17curandStateXORWOWiPd:
.text._Z23generate_uniform_kernelP17curandStateXORWOWiPd:
[----:B------:R-:W-:Y:S01]  /*0000*/  LDC R1, c[0x0][0x37c] ;  /* 0x0000df00ff017b82 */ /* 0x000fe20000000800 */
[----:B------:R-:W0:Y:S07]  /*0010*/  S2R R0, SR_TID.X ;  /* 0x0000000000007919 */ /* 0x000e2e0000002100 */
[----:B------:R-:W1:Y:S01]  /*0020*/  LDC R19, c[0x0][0x388] ;  /* 0x0000e200ff137b82 */ /* 0x000e620000000800 */
[----:B------:R-:W2:Y:S07]  /*0030*/  LDCU.64 UR4, c[0x0][0x358] ;  /* 0x00006b00ff0477ac */ /* 0x000eae0008000a00 */
[----:B------:R-:W0:Y:S01]  /*0040*/  LDC.64 R10, c[0x0][0x380] ;  /* 0x0000e000ff0a7b82 */ /* 0x000e220000000a00 */
[----:B------:R-:W-:Y:S01]  /*0050*/  IMAD.MOV.U32 R16, RZ, RZ, 0x0 ;  /* 0x00000000ff107424 */ /* 0x000fe200078e00ff */
[----:B-1----:R-:W-:Y:S01]  /*0060*/  ISETP.GE.AND P0, PT, R19, 0x1, PT ;  /* 0x000000011300780c */ /* 0x002fe20003f06270 */
[----:B0-----:R-:W-:-:S05]  /*0070*/  IMAD.WIDE.U32 R10, R0, 0x30, R10 ;  /* 0x00000030000a7825 */ /* 0x001fca00078e000a */
[----:B--2---:R0:W5:Y:S01]  /*0080*/  LDG.E R13, desc[UR4][R10.64+0x20] ;  /* 0x000020040a0d7981 */ /* 0x004162000c1e1900 */
[----:B------:R-:W-:-:S03]  /*0090*/  IMAD.MOV.U32 R17, RZ, RZ, 0x7ff80000 ;  /* 0x7ff80000ff117424 */ /* 0x000fc600078e00ff */
[----:B------:R0:W5:Y:S04]  /*00a0*/  LDG.E.64 R8, desc[UR4][R10.64+0x28] ;  /* 0x000028040a087981 */ /* 0x000168000c1e1b00 */
[----:B------:R0:W5:Y:S04]  /*00b0*/  LDG.E.64 R6, desc[UR4][R10.64] ;  /* 0x000000040a067981 */ /* 0x000168000c1e1b00 */
[----:B------:R0:W5:Y:S04]  /*00c0*/  LDG.E.64 R14, desc[UR4][R10.64+0x8] ;  /* 0x000008040a0e7981 */ /* 0x000168000c1e1b00 */
[----:B------:R0:W5:Y:S04]  /*00d0*/  LDG.E.64 R4, desc[UR4][R10.64+0x10] ;  /* 0x000010040a047981 */ /* 0x000168000c1e1b00 */
[----:B------:R0:W5:Y:S01]  /*00e0*/  LDG.E.64 R2, desc[UR4][R10.64+0x18] ;  /* 0x000018040a027981 */ /* 0x000162000c1e1b00 */
[----:B------:R-:W-:Y:S05]  /*00f0*/  @!P0 BRA `(.L_x_16) ;  /* 0x0000000400088947 */ /* 0x000fea0003800000 */
[C---:B------:R-:W-:Y:S01]  /*0100*/  ISETP.GE.U32.AND P0, PT, R19.reuse, 0x4, PT ;  /* 0x000000041300780c */ /* 0x040fe20003f06070 */
[C---:B-----5:R-:W-:Y:S01]  /*0110*/  IMAD R6, R19.reuse, 0x587c5, R6 ;  /* 0x000587c513067824 */ /* 0x060fe200078e0206 */
[----:B------:R-:W-:-:S11]  /*0120*/  LOP3.LUT R12, R19, 0x3, RZ, 0xc0, !PT ;  /* 0x00000003130c7812 */ /* 0x000fd600078ec0ff */
[----:B------:R-:W-:Y:S05]  /*0130*/  @!P0 BRA `(.L_x_17) ;  /* 0x0000000000848947 */ /* 0x000fea0003800000 */
[----:B------:R-:W-:Y:S01]  /*0140*/  LOP3.LUT R16, R19, 0x7ffffffc, RZ, 0xc0, !PT ;  /* 0x7ffffffc13107812 */ /* 0x000fe200078ec0ff */
[----:B------:R-:W-:-:S04]  /*0150*/  IMAD.MOV.U32 R17, RZ, RZ, R7 ;  /* 0x000000ffff117224 */ /* 0x000fc800078e0007 */
[----:B------:R-:W-:-:S07]  /*0160*/  IMAD.MOV R7, RZ, RZ, -R16 ;  /* 0x000000ffff077224 */ /* 0x000fce00078e0a10 */
.L_x_18:
[----:B------:R-:W-:Y:S01]  /*0170*/  SHF.R.U32.HI R16, RZ, 0x2, R17 ;  /* 0x00000002ff107819 */ /* 0x000fe20000011611 */
[----:B------:R-:W-:Y:S01]  /*0180*/  IMAD.SHL.U32 R18, R5, 0x10, RZ ;  /* 0x0000001005127824 */ /* 0x000fe200078e00ff */
[----:B------:R-:W-:Y:S02]  /*0190*/  SHF.R.U32.HI R19, RZ, 0x2, R14 ;  /* 0x00000002ff137819 */ /* 0x000fe4000001160e */
[----:B------:R-:W-:Y:S02]  /*01a0*/  LOP3.LUT R16, R16, R17, RZ, 0x3c, !PT ;  /* 0x0000001110107212 */ /* 0x000fe400078e3cff */
[----:B------:R-:W-:Y:S02]  /*01b0*/  LOP3.LUT R19, R19, R14, RZ, 0x3c, !PT ;  /* 0x0000000e13137212 */ /* 0x000fe400078e3cff */
[----:B------:R-:W-:Y:S01]  /*01c0*/  IADD3 R7, PT, PT, R7, 0x4, RZ ;  /* 0x0000000407077810 */ /* 0x000fe20007ffe0ff */
[----:B------:R-:W-:-:S03]  /*01d0*/  IMAD.SHL.U32 R17, R16, 0x2, RZ ;  /* 0x0000000210117824 */ /* 0x000fc600078e00ff */
[----:B------:R-:W-:Y:S02]  /*01e0*/  ISETP.NE.AND P0, PT, R7, RZ, PT ;  /* 0x000000ff0700720c */ /* 0x000fe40003f05270 */
[----:B------:R-:W-:Y:S02]  /*01f0*/  LOP3.LUT R17, R5, R18, R17, 0x96, !PT ;  /* 0x0000001205117212 */ /* 0x000fe400078e9611 */
[----:B------:R-:W-:Y:S02]  /*0200*/  SHF.R.U32.HI R18, RZ, 0x2, R15 ;  /* 0x00000002ff127819 */ /* 0x000fe4000001160f */
[----:B------:R-:W-:Y:S02]  /*0210*/  LOP3.LUT R14, R17, R16, RZ, 0x3c, !PT ;  /* 0x00000010110e7212 */ /* 0x000fe400078e3cff */
[----:B------:R-:W-:Y:S02]  /*0220*/  SHF.L.U32 R16, R19, 0x1, RZ ;  /* 0x0000000113107819 */ /* 0x000fe400000006ff */
[----:B------:R-:W-:Y:S01]  /*0230*/  LOP3.LUT R18, R18, R15, RZ, 0x3c, !PT ;  /* 0x0000000f12127212 */ /* 0x000fe200078e3cff */
[----:B------:R-:W-:-:S05]  /*0240*/  IMAD.SHL.U32 R17, R14, 0x10, RZ ;  /* 0x000000100e117824 */ /* 0x000fca00078e00ff */
[----:B------:R-:W-:Y:S01]  /*0250*/  LOP3.LUT R16, R14, R17, R16, 0x96, !PT ;  /* 0x000000110e107212 */ /* 0x000fe200078e9610 */
[----:B------:R-:W-:-:S03]  /*0260*/  IMAD.SHL.U32 R17, R18, 0x2, RZ ;  /* 0x0000000212117824 */ /* 0x000fc600078e00ff */
[----:B------:R-:W-:Y:S02]  /*0270*/  LOP3.LUT R15, R16, R19, RZ, 0x3c, !PT ;  /* 0x00000013100f7212 */ /* 0x000fe400078e3cff */
[----:B------:R-:W-:-:S03]  /*0280*/  SHF.R.U32.HI R19, RZ, 0x2, R4 ;  /* 0x00000002ff137819 */ /* 0x000fc60000011604 */
[----:B------:R-:W-:Y:S01]  /*0290*/  IMAD.SHL.U32 R16, R15, 0x10, RZ ;  /* 0x000000100f107824 */ /* 0x000fe200078e00ff */
[----:B------:R-:W-:-:S04]  /*02a0*/  LOP3.LUT R19, R19, R4, RZ, 0x3c, !PT ;  /* 0x0000000413137212 */ /* 0x000fc800078e3cff */
[----:B------:R-:W-:Y:S01]  /*02b0*/  LOP3.LUT R17, R15, R16, R17, 0x96, !PT ;  /* 0x000000100f117212 */ /* 0x000fe200078e9611 */
[----:B------:R-:W-:-:S03]  /*02c0*/  IMAD.SHL.U32 R16, R19, 0x2, RZ ;  /* 0x0000000213107824 */ /* 0x000fc600078e00ff */
[----:B------:R-:W-:Y:S01]  /*02d0*/  LOP3.LUT R4, R17, R18, RZ, 0x3c, !PT ;  /* 0x0000001211047212 */ /* 0x000fe200078e3cff */
[----:B------:R-:W-:-:S04]  /*02e0*/  IMAD.MOV.U32 R18, RZ, RZ, R5 ;  /* 0x000000ffff127224 */ /* 0x000fc800078e0005 */
[----:B------:R-:W-:-:S05]  /*02f0*/  IMAD.SHL.U32 R17, R4, 0x10, RZ ;  /* 0x0000001004117824 */ /* 0x000fca00078e00ff */
[----:B------:R-:W-:Y:S01]  /*0300*/  LOP3.LUT R16, R4, R17, R16, 0x96, !PT ;  /* 0x0000001104107212 */ /* 0x000fe200078e9610 */
[----:B------:R-:W-:-:S03]  /*0310*/  IMAD.MOV.U32 R17, RZ, RZ, R18 ;  /* 0x000000ffff117224 */ /* 0x000fc600078e0012 */
[----:B------:R-:W-:Y:S01]  /*0320*/  LOP3.LUT R5, R16, R19, RZ, 0x3c, !PT ;  /* 0x0000001310057212 */ /* 0x000fe200078e3cff */
[----:B------:R-:W-:Y:S06]  /*0330*/  @P0 BRA `(.L_x_18) ;  /* 0xfffffffc008c0947 */ /* 0x000fec000383ffff */
[----:B------:R-:W-:-:S07]  /*0340*/  IMAD.MOV.U32 R7, RZ, RZ, R18 ;  /* 0x000000ffff077224 */ /* 0x000fce00078e0012 */
.L_x_17:
[----:B------:R-:W-:-:S13]  /*0350*/  ISETP.NE.AND P0, PT, R12, RZ, PT ;  /* 0x000000ff0c00720c */ /* 0x000fda0003f05270 */
[----:B------:R-:W-:Y:S05]  /*0360*/  @!P0 BRA `(.L_x_19) ;  /* 0x0000000000448947 */ /* 0x000fea0003800000 */
[----:B------:R-:W-:-:S07]  /*0370*/  IMAD.MOV R12, RZ, RZ, -R12 ;  /* 0x000000ffff0c7224 */ /* 0x000fce00078e0a0c */
.L_x_20:
[----:B------:R-:W-:Y:S01]  /*0380*/  SHF.R.U32.HI R16, RZ, 0x2, R7 ;  /* 0x00000002ff107819 */ /* 0x000fe20000011607 */
[----:B------:R-:W-:Y:S02]  /*0390*/  VIADD R12, R12, 0x1 ;  /* 0x000000010c0c7836 */ /* 0x000fe40000000000 */
[----:B------:R-:W-:Y:S01]  /*03a0*/  IMAD.MOV.U32 R17, RZ, RZ, R14 ;  /* 0x000000ffff117224 */ /* 0x000fe200078e000e */
[----:B------:R-:W-:Y:S01]  /*03b0*/  LOP3.LUT R16, R16, R7, RZ, 0x3c, !PT ;  /* 0x0000000710107212 */ /* 0x000fe200078e3cff */
[----:B------:R-:W-:Y:S01]  /*03c0*/  IMAD.MOV.U32 R14, RZ, RZ, R15 ;  /* 0x000000ffff0e7224 */ /* 0x000fe200078e000f */
[----:B------:R-:W-:Y:S01]  /*03d0*/  ISETP.NE.AND P0, PT, R12, RZ, PT ;  /* 0x000000ff0c00720c */ /* 0x000fe20003f05270 */
[----:B------:R-:W-:Y:S01]  /*03e0*/  IMAD.MOV.U32 R15, RZ, RZ, R4 ;  /* 0x000000ffff0f7224 */ /* 0x000fe200078e0004 */
[----:B------:R-:W-:Y:S01]  /*03f0*/  SHF.L.U32 R7, R5, 0x4, RZ ;  /* 0x0000000405077819 */ /* 0x000fe200000006ff */
[----:B------:R-:W-:Y:S02]  /*0400*/  IMAD.SHL.U32 R18, R16, 0x2, RZ ;  /* 0x0000000210127824 */ /* 0x000fe400078e00ff */
[----:B------:R-:W-:-:S03]  /*0410*/  IMAD.MOV.U32 R4, RZ, RZ, R5 ;  /* 0x000000ffff047224 */ /* 0x000fc600078e0005 */
[----:B------:R-:W-:-:S04]  /*0420*/  LOP3.LUT R7, R5, R7, R18, 0x96, !PT ;  /* 0x0000000705077212 */ /* 0x000fc800078e9612 */
[----:B------:R-:W-:Y:S02]  /*0430*/  LOP3.LUT R16, R7, R16, RZ, 0x3c, !PT ;  /* 0x0000001007107212 */ /* 0x000fe400078e3cff */
[----:B------:R-:W-:-:S03]  /*0440*/  MOV R7, R17 ;  /* 0x0000001100077202 */ /* 0x000fc60000000f00 */
[----:B------:R-:W-:Y:S01]  /*0450*/  IMAD.MOV.U32 R5, RZ, RZ, R16 ;  /* 0x000000ffff057224 */ /* 0x000fe200078e0010 */
[----:B------:R-:W-:Y:S06]  /*0460*/  @P0 BRA `(.L_x_20) ;  /* 0xfffffffc00c40947 */ /* 0x000fec000383ffff */
[----:B------:R-:W-:-:S07]  /*0470*/  IMAD.MOV.U32 R7, RZ, RZ, R17 ;  /* 0x000000ffff077224 */ /* 0x000fce00078e0011 */
.L_x_19:
[----:B------:R-:W-:Y:S01]  /*0480*/  IADD3 R12, PT, PT, R6, R5, RZ ;  /* 0x00000005060c7210 */ /* 0x000fe20007ffe0ff */
[----:B------:R-:W-:Y:S01]  /*0490*/  IMAD.MOV.U32 R17, RZ, RZ, 0x2f800000 ;  /* 0x2f800000ff117424 */ /* 0x000fe200078e00ff */
[----:B------:R-:W-:Y:S01]  /*04a0*/  UMOV UR6, 0x47ae147b ;  /* 0x47ae147b00067882 */ /* 0x000fe20000000000 */
[----:B------:R-:W-:Y:S01]  /*04b0*/  IMAD.MOV.U32 R18, RZ, RZ, 0x47ae147b ;  /* 0x47ae147bff127424 */ /* 0x000fe200078e00ff */
[----:B------:R-:W-:Y:S01]  /*04c0*/  I2FP.F32.U32 R12, R12 ;  /* 0x0000000c000c7245 */ /* 0x000fe20000201000 */
[----:B------:R-:W-:Y:S01]  /*04d0*/  IMAD.MOV.U32 R19, RZ, RZ, 0x3f847ae1 ;  /* 0x3f847ae1ff137424 */ /* 0x000fe200078e00ff */
[----:B------:R-:W-:-:S03]  /*04e0*/  UMOV UR7, 0x3f947ae1 ;  /* 0x3f947ae100077882 */ /* 0x000fc60000000000 */
[----:B------:R-:W-:-:S04]  /*04f0*/  FFMA R12, R12, R17, 1.1641532182693481445e-10 ;  /* 0x2f0000000c0c7423 */ /* 0x000fc80000000011 */
[----:B------:R-:W1:Y:S02]  /*0500*/  F2F.F64.F32 R16, R12 ;  /* 0x0000000c00107310 */ /* 0x000e640000201800 */
[----:B-1----:R-:W-:-:S11]  /*0510*/  DFMA R16, R16, UR6, -R18 ;  /* 0x0000000610107c2b */ /* 0x002fd60008000812 */
.L_x_16:
[----:B------:R-:W1:Y:S01]  /*0520*/  S2R R21, SR_CTAID.X ;  /* 0x0000000000157919 */ /* 0x000e620000002500 */
[----:B------:R-:W2:Y:S01]  /*0530*/  LDC.64 R18, c[0x0][0x390] ;  /* 0x0000e400ff127b82 */ /* 0x000ea20000000a00 */
[----:B------:R-:W1:Y:S01]  /*0540*/  LDCU UR6, c[0x0][0x360] ;  /* 0x00006c00ff0677ac */ /* 0x000e620008000800 */
[----:B-----5:R-:W-:Y:S04]  /*0550*/  STG.E.64 desc[UR4][R10.64], R6 ;  /* 0x000000060a007986 */ /* 0x020fe8000c101b04 */
[----:B------:R-:W-:Y:S04]  /*0560*/  STG.E.64 desc[UR4][R10.64+0x8], R14 ;  /* 0x0000080e0a007986 */ /* 0x000fe8000c101b04 */
[----:B------:R-:W-:Y:S04]  /*0570*/  STG.E.64 desc[UR4][R10.64+0x10], R4 ;  /* 0x000010040a007986 */ /* 0x000fe8000c101b04 */
[----:B------:R-:W-:Y:S04]  /*0580*/  STG.E.64 desc[UR4][R10.64+0x18], R2 ;  /* 0x000018020a007986 */ /* 0x000fe8000c101b04 */
[----:B------:R-:W-:Y:S04]  /*0590*/  STG.E.64 desc[UR4][R10.64+0x28], R8 ;  /* 0x000028080a007986 */ /* 0x000fe8000c101b04 */
[----:B------:R-:W-:Y:S01]  /*05a0*/  STG.E desc[UR4][R10.64+0x20], R13 ;  /* 0x0000200d0a007986 */ /* 0x000fe2000c101904 */
[----:B-1----:R-:W-:-:S04]  /*05b0*/  IMAD R21, R21, UR6, R0 ;  /* 0x0000000615157c24 */ /* 0x002fc8000f8e0200 */
[----:B--2---:R-:W-:-:S05]  /*05c0*/  IMAD.WIDE R18, R21, 0x8, R18 ;  /* 0x0000000815127825 */ /* 0x004fca00078e0212 */
[----:B------:R-:W-:Y:S01]  /*05d0*/  STG.E.64 desc[UR4][R18.64], R16 ;  /* 0x0000001012007986 */ /* 0x000fe2000c101b04 */
[----:B------:R-:W-:Y:S05]  /*05e0*/  EXIT ;  /* 0x000000000000794d */ /* 0x000fea0003800000 */
.L_x_21:
        /* <DEDUP_REMOVED lines=9> */
.L_x_45:


//--------------------- .text._Z26generate_randomwalk_kernelP17curandStateXORWOWiPd --------------------------
	.section	.text._Z26generate_randomwalk_kernelP17curandStateXORWOWiPd,"ax",@progbits
	.align	128
        .global         _Z26generate_randomwalk_kernelP17curandStateXORWOWiPd
        .type           _Z26generate_randomwalk_kernelP17curandStateXORWOWiPd,@function
        .size           _Z26generate_randomwalk_kernelP17curandStateXORWOWiPd,(.L_x_46 - _Z26generate_randomwalk_kernelP17curandStateXORWOWiPd)
        .other          _Z26generate_randomwalk_kernelP17curandStateXORWOWiPd,@"STO_CUDA_ENTRY STV_DEFAULT"
_Z26generate_randomwalk_kernelP17curandStateXORWOWiPd:
.text._Z26generate_randomwalk_kernelP17curandStateXORWOWiPd:
[----:B------:R-:W-:Y:S01]  /*0000*/  LDC R1, c[0x0][0x37c] ;  /* 0x0000df00ff017b82 */ /* 0x000fe20000000800 */
[----:B------:R-:W0:Y:S07]  /*0010*/  S2R R21, SR_TID.X ;  /* 0x0000000000157919 */ /* 0x000e2e0000002100 */
[----:B------:R-:W1:Y:S01]  /*0020*/  LDC R19, c[0x0][0x388] ;  /* 0x0000e200ff137b82 */ /* 0x000e620000000800 */
[----:B------:R-:W2:Y:S07]  /*0030*/  LDCU.64 UR4, c[0x0][0x358] ;  /* 0x00006b00ff0477ac */ /* 0x000eae0008000a00 */
[----:B------:R-:W0:Y:S01]  /*0040*/  LDC.64 R2, c[0x0][0x380] ;  /* 0x0000e000ff027b82 */ /* 0x000e220000000a00 */
[----:B-1----:R-:W-:Y:S01]  /*0050*/  ISETP.GE.AND P0, PT, R19, 0x1, PT ;  /* 0x000000011300780c */ /* 0x002fe20003f06270 */
[----:B0-----:R-:W-:-:S05]  /*0060*/  IMAD.WIDE.U32 R2, R21, 0x30, R2 ;  /* 0x0000003015027825 */ /* 0x001fca00078e0002 */
[----:B--2---:R0:W5:Y:S04]  /*0070*/  LDG.E R17, desc[UR4][R2.64+0x20] ;  /* 0x0000200402117981 */ /* 0x004168000c1e1900 */
[----:B------:R0:W5:Y:S04]  /*0080*/  LDG.E.64 R4, desc[UR4][R2.64+0x28] ;  /* 0x0000280402047981 */ /* 0x000168000c1e1b00 */
[----:B------:R0:W5:Y:S04]  /*0090*/  LDG.E.64 R12, desc[UR4][R2.64] ;  /* 0x00000004020c7981 */ /* 0x000168000c1e1b00 */
[----:B------:R0:W5:Y:S04]  /*00a0*/  LDG.E.64 R6, desc[UR4][R2.64+0x8] ;  /* 0x0000080402067981 */ /* 0x000168000c1e1b00 */
[----:B------:R0:W5:Y:S04]  /*00b0*/  LDG.E.64 R8, desc[UR4][R2.64+0x10] ;  /* 0x0000100402087981 */ /* 0x000168000c1e1b00 */
[----:B------:R0:W5:Y:S01]  /*00c0*/  LDG.E.64 R10, desc[UR4][R2.64+0x18] ;  /* 0x00001804020a7981 */ /* 0x000162000c1e1b00 */
[----:B------:R-:W-:Y:S05]  /*00d0*/  @!P0 BRA `(.L_x_22) ;  /* 0x0000000400208947 */ /* 0x000fea0003800000 */
[----:B------:R-:W1:Y:S01]  /*00e0*/  S2R R0, SR_CTAID.X ;  /* 0x0000000000007919 */ /* 0x000e620000002500 */
[----:B------:R-:W2:Y:S01]  /*00f0*/  LDC.64 R14, c[0x0][0x390] ;  /* 0x0000e400ff0e7b82 */ /* 0x000ea20000000a00 */
[----:B------:R-:W1:Y:S01]  /*0100*/  LDCU UR6, c[0x0][0x360] ;  /* 0x00006c00ff0677ac */ /* 0x000e620008000800 */
[C---:B------:R-:W-:Y:S01]  /*0110*/  ISETP.GE.U32.AND P0, PT, R19.reuse, 0x4, PT ;  /* 0x000000041300780c */ /* 0x040fe20003f06070 */
[----:B-----5:R-:W-:Y:S02]  /*0120*/  IMAD.MOV.U32 R16, RZ, RZ, R12 ;  /* 0x000000ffff107224 */ /* 0x020fe400078e000c */
[----:B-1----:R-:W-:Y:S01]  /*0130*/  IMAD R21, R0, UR6, R21 ;  /* 0x0000000600157c24 */ /* 0x002fe2000f8e0215 */
[----:B------:R-:W-:-:S03]  /*0140*/  LOP3.LUT R0, R19, 0x3, RZ, 0xc0, !PT ;  /* 0x0000000313007812 */ /* 0x000fc600078ec0ff */
[----:B--2---:R-:W-:-:S06]  /*0150*/  IMAD.WIDE R14, R21, 0x8, R14 ;  /* 0x00000008150e7825 */ /* 0x004fcc00078e020e */
[----:B------:R-:W-:Y:S05]  /*0160*/  @!P0 BRA `(.L_x_23) ;  /* 0x00000000008c8947 */ /* 0x000fea0003800000 */
[----:B------:R-:W-:Y:S01]  /*0170*/  LOP3.LUT R18, R19, 0x7ffffffc, RZ, 0xc0, !PT ;  /* 0x7ffffffc13127812 */ /* 0x000fe200078ec0ff */
[----:B------:R-:W-:-:S04]  /*0180*/  IMAD.MOV.U32 R16, RZ, RZ, R12 ;  /* 0x000000ffff107224 */ /* 0x000fc800078e000c */
[----:B------:R-:W-:-:S07]  /*0190*/  IMAD.MOV R18, RZ, RZ, -R18 ;  /* 0x000000ffff127224 */ /* 0x000fce00078e0a12 */
.L_x_24:
[----:B------:R-:W-:Y:S01]  /*01a0*/  SHF.R.U32.HI R20, RZ, 0x2, R13 ;  /* 0x00000002ff147819 */ /* 0x000fe2000001160d */
[----:B------:R-:W-:Y:S01]  /*01b0*/  IMAD.SHL.U32 R22, R9, 0x10, RZ ;  /* 0x0000001009167824 */ /* 0x000fe200078e00ff */
[----:B------:R-:W-:Y:S01]  /*01c0*/  SHF.R.U32.HI R21, RZ, 0x2, R6 ;  /* 0x00000002ff157819 */ /* 0x000fe20000011606 */
[----:B------:R-:W-:Y:S01]  /*01d0*/  VIADD R18, R18, 0x4 ;  /* 0x0000000412127836 */ /* 0x000fe20000000000 */
[----:B------:R-:W-:Y:S01]  /*01e0*/  LOP3.LUT R20, R20, R13, RZ, 0x3c, !PT ;  /* 0x0000000d14147212 */ /* 0x000fe200078e3cff */
[----:B------:R-:W-:Y:S01]  /*01f0*/  VIADD R16, R16, 0x161f14 ;  /* 0x00161f1410107836 */ /* 0x000fe20000000000 */
[----:B------:R-:W-:Y:S02]  /*0200*/  LOP3.LUT R21, R21, R6, RZ, 0x3c, !PT ;  /* 0x0000000615157212 */ /* 0x000fe400078e3cff */
[----:B------:R-:W-:Y:S01]  /*0210*/  ISETP.NE.AND P0, PT, R18, RZ, PT ;  /* 0x000000ff1200720c */ /* 0x000fe20003f05270 */
[----:B------:R-:W-:-:S05]  /*0220*/  IMAD.SHL.U32 R13, R20, 0x2, RZ ;  /* 0x00000002140d7824 */ /* 0x000fca00078e00ff */
[----:B------:R-:W-:Y:S02]  /*0230*/  LOP3.LUT R13, R9, R22, R13, 0x96, !PT ;  /* 0x00000016090d7212 */ /* 0x000fe400078e960d */
[----:B------:R-:W-:Y:S02]  /*0240*/  SHF.R.U32.HI R22, RZ, 0x2, R7 ;  /* 0x00000002ff167819 */ /* 0x000fe40000011607 */
[----:B------:R-:W-:Y:S01]  /*0250*/  LOP3.LUT R6, R13, R20, RZ, 0x3c, !PT ;  /* 0x000000140d067212 */ /* 0x000fe200078e3cff */
[----:B------:R-:W-:Y:S01]  /*0260*/  IMAD.SHL.U32 R20, R21, 0x2, RZ ;  /* 0x0000000215147824 */ /* 0x000fe200078e00ff */
[----:B------:R-:W-:-:S03]  /*0270*/  LOP3.LUT R22, R22, R7, RZ, 0x3c, !PT ;  /* 0x0000000716167212 */ /* 0x000fc600078e3cff */
[----:B------:R-:W-:-:S05]  /*0280*/  IMAD.SHL.U32 R13, R6, 0x10, RZ ;  /* 0x00000010060d7824 */ /* 0x000fca00078e00ff */
[----:B------:R-:W-:Y:S02]  /*0290*/  LOP3.LUT R20, R6, R13, R20, 0x96, !PT ;  /* 0x0000000d06147212 */ /* 0x000fe400078e9614 */
[----:B------:R-:W-:Y:S02]  /*02a0*/  SHF.L.U32 R13, R22, 0x1, RZ ;  /* 0x00000001160d7819 */ /* 0x000fe400000006ff */
[----:B------:R-:W-:Y:S02]  /*02b0*/  LOP3.LUT R7, R20, R21, RZ, 0x3c, !PT ;  /* 0x0000001514077212 */ /* 0x000fe400078e3cff */
[----:B------:R-:W-:-:S03]  /*02c0*/  SHF.R.U32.HI R21, RZ, 0x2, R8 ;  /* 0x00000002ff157819 */ /* 0x000fc60000011608 */
[----:B------:R-:W-:Y:S01]  /*02d0*/  IMAD.SHL.U32 R20, R7, 0x10, RZ ;  /* 0x0000001007147824 */ /* 0x000fe200078e00ff */
[----:B------:R-:W-:-:S04]  /*02e0*/  LOP3.LUT R21, R21, R8, RZ, 0x3c, !PT ;  /* 0x0000000815157212 */ /* 0x000fc800078e3cff */
[----:B------:R-:W-:-:S04]  /*02f0*/  LOP3.LUT R13, R7, R20, R13, 0x96, !PT ;  /* 0x00000014070d7212 */ /* 0x000fc800078e960d */
[----:B------:R-:W-:Y:S01]  /*0300*/  LOP3.LUT R22, R13, R22, RZ, 0x3c, !PT ;  /* 0x000000160d167212 */ /* 0x000fe200078e3cff */
[----:B------:R-:W-:-:S04]  /*0310*/  IMAD.SHL.U32 R13, R21, 0x2, RZ ;  /* 0x00000002150d7824 */ /* 0x000fc800078e00ff */
[----:B------:R-:W-:-:S05]  /*0320*/  IMAD.SHL.U32 R8, R22, 0x10, RZ ;  /* 0x0000001016087824 */ /* 0x000fca00078e00ff */
[----:B------:R-:W-:Y:S01]  /*0330*/  LOP3.LUT R8, R22, R8, R13, 0x96, !PT ;  /* 0x0000000816087212 */ /* 0x000fe200078e960d */
[----:B------:R-:W-:-:S03]  /*0340*/  IMAD.MOV.U32 R13, RZ, RZ, R9 ;  /* 0x000000ffff0d7224 */ /* 0x000fc600078e0009 */
[----:B------:R-:W-:Y:S02]  /*0350*/  LOP3.LUT R9, R8, R21, RZ, 0x3c, !PT ;  /* 0x0000001508097212 */ /* 0x000fe400078e3cff */
[----:B------:R-:W-:Y:S01]  /*0360*/  MOV R8, R22 ;  /* 0x0000001600087202 */ /* 0x000fe20000000f00 */
[----:B------:R-:W-:Y:S06]  /*0370*/  @P0 BRA `(.L_x_24) ;  /* 0xfffffffc00880947 */ /* 0x000fec000383ffff */
[----:B------:R-:W-:Y:S02]  /*0380*/  IMAD.IADD R18, R9, 0x1, R16 ;  /* 0x0000000109127824 */ /* 0x000fe400078e0210 */
[----:B------:R-:W-:-:S07]  /*0390*/  IMAD.MOV.U32 R8, RZ, RZ, R22 ;  /* 0x000000ffff087224 */ /* 0x000fce00078e0016 */
.L_x_23:
[----:B------:R-:W-:-:S13]  /*03a0*/  ISETP.NE.AND P0, PT, R0, RZ, PT ;  /* 0x000000ff0000720c */ /* 0x000fda0003f05270 */
[----:B------:R-:W-:Y:S05]  /*03b0*/  @!P0 BRA `(.L_x_25) ;  /* 0x0000000000448947 */ /* 0x000fea0003800000 */
[----:B------:R-:W-:-:S07]  /*03c0*/  IMAD.MOV R0, RZ, RZ, -R0 ;  /* 0x000000ffff007224 */ /* 0x000fce00078e0a00 */
.L_x_26:
[----:B------:R-:W-:Y:S01]  /*03d0*/  SHF.R.U32.HI R18, RZ, 0x2, R13 ;  /* 0x00000002ff127819 */ /* 0x000fe2000001160d */
[----:B------:R-:W-:Y:S01]  /*03e0*/  VIADD R16, R16, 0x587c5 ;  /* 0x000587c510107836 */ /* 0x000fe20000000000 */
[----:B------:R-:W-:Y:S02]  /*03f0*/  IADD3 R0, PT, PT, R0, 0x1, RZ ;  /* 0x0000000100007810 */ /* 0x000fe40007ffe0ff */
[----:B------:R-:W-:Y:S01]  /*0400*/  LOP3.LUT R21, R18, R13, RZ, 0x3c, !PT ;  /* 0x0000000d12157212 */ /* 0x000fe200078e3cff */
[----:B------:R-:W-:Y:S01]  /*0410*/  IMAD.SHL.U32 R18, R9, 0x10, RZ ;  /* 0x0000001009127824 */ /* 0x000fe200078e00ff */
[----:B------:R-:W-:-:S03]  /*0420*/  ISETP.NE.AND P0, PT, R0, RZ, PT ;  /* 0x000000ff0000720c */ /* 0x000fc60003f05270 */
[----:B------:R-:W-:-:S05]  /*0430*/  IMAD.SHL.U32 R13, R21, 0x2, RZ ;  /* 0x00000002150d7824 */ /* 0x000fca00078e00ff */
[----:B------:R-:W-:Y:S01]  /*0440*/  LOP3.LUT R18, R9, R18, R13, 0x96, !PT ;  /* 0x0000001209127212 */ /* 0x000fe200078e960d */
[----:B------:R-:W-:Y:S02]  /*0450*/  IMAD.MOV.U32 R13, RZ, RZ, R6 ;  /* 0x000000ffff0d7224 */ /* 0x000fe400078e0006 */
[----:B------:R-:W-:Y:S01]  /*0460*/  IMAD.MOV.U32 R6, RZ, RZ, R7 ;  /* 0x000000ffff067224 */ /* 0x000fe200078e0007 */
[----:B------:R-:W-:Y:S01]  /*0470*/  LOP3.LUT R18, R18, R21, RZ, 0x3c, !PT ;  /* 0x0000001512127212 */ /* 0x000fe200078e3cff */
[----:B------:R-:W-:Y:S02]  /*0480*/  IMAD.MOV.U32 R7, RZ, RZ, R8 ;  /* 0x000000ffff077224 */ /* 0x000fe400078e0008 */
[----:B------:R-:W-:Y:S01]  /*0490*/  IMAD.MOV.U32 R8, RZ, RZ, R9 ;  /* 0x000000ffff087224 */ /* 0x000fe200078e0009 */
[----:B------:R-:W-:Y:S01]  /*04a0*/  MOV R9, R18 ;  /* 0x0000001200097202 */ /* 0x000fe20000000f00 */
[----:B------:R-:W-:Y:S06]  /*04b0*/  @P0 BRA `(.L_x_26) ;  /* 0xfffffffc00c40947 */ /* 0x000fec000383ffff */
[----:B------:R-:W-:-:S07]  /*04c0*/  IMAD.IADD R18, R9, 0x1, R16 ;  /* 0x0000000109127824 */ /* 0x000fce00078e0210 */
.L_x_25:
[----:B------:R-:W-:Y:S01]  /*04d0*/  I2FP.F32.U32 R18, R18 ;  /* 0x0000001200127245 */ /* 0x000fe20000201000 */
[----:B------:R-:W-:Y:S02]  /*04e0*/  IMAD.MOV.U32 R21, RZ, RZ, 0x2f800000 ;  /* 0x2f800000ff157424 */ /* 0x000fe400078e00ff */
[----:B------:R-:W-:Y:S02]  /*04f0*/  IMAD.MOV.U32 R20, RZ, RZ, 0x3ff00000 ;  /* 0x3ff00000ff147424 */ /* 0x000fe400078e00ff */
[----:B------:R-:W-:Y:S01]  /*0500*/  FFMA R18, R18, R21, 1.1641532182693481445e-10 ;  /* 0x2f00000012127423 */ /* 0x000fe20000000015 */
[----:B------:R-:W-:-:S04]  /*0510*/  IMAD R12, R19, 0x587c5, R12 ;  /* 0x000587c5130c7824 */ /* 0x000fc800078e020c */
[----:B------:R-:W-:-:S04]  /*0520*/  FSETP.GT.AND P0, PT, R18, 0.5, PT ;  /* 0x3f0000001200780b */ /* 0x000fc80003f04000 */
[----:B------:R-:W-:Y:S01]  /*0530*/  FSEL R21, R20, -1.875, P0 ;  /* 0xbff0000014157808 */ /* 0x000fe20000000000 */
[----:B------:R-:W-:-:S05]  /*0540*/  IMAD.MOV.U32 R20, RZ, RZ, RZ ;  /* 0x000000ffff147224 */ /* 0x000fca00078e00ff */
[----:B------:R1:W-:Y:S03]  /*0550*/  STG.E.64 desc[UR4][R14.64], R20 ;  /* 0x000000140e007986 */ /* 0x0003e6000c101b04 */
.L_x_22:
[----:B-----5:R-:W-:Y:S04]  /*0560*/  STG.E.64 desc[UR4][R2.64], R12 ;  /* 0x0000000c02007986 */ /* 0x020fe8000c101b04 */
[----:B------:R-:W-:Y:S04]  /*0570*/  STG.E.64 desc[UR4][R2.64+0x8], R6 ;  /* 0x0000080602007986 */ /* 0x000fe8000c101b04 */
[----:B------:R-:W-:Y:S04]  /*0580*/  STG.E.64 desc[UR4][R2.64+0x10], R8 ;  /* 0x0000100802007986 */ /* 0x000fe8000c101b04 */
[----:B------:R-:W-:Y:S04]  /*0590*/  STG.E.64 desc[UR4][R2.64+0x18], R10 ;  /* 0x0000180a02007986 */ /* 0x000fe8000c101b04 */
[----:B------:R-:W-:Y:S04]  /*05a0*/  STG.E.64 desc[UR4][R2.64+0x28], R4 ;  /* 0x0000280402007986 */ /* 0x000fe8000c101b04 */
[----:B------:R-:W-:Y:S01]  /*05b0*/  STG.E desc[UR4][R2.64+0x20], R17 ;  /* 0x0000201102007986 */ /* 0x000fe2000c101904 */
[----:B------:R-:W-:Y:S05]  /*05c0*/  EXIT ;  /* 0x000000000000794d */ /* 0x000fea0003800000 */
.L_x_27:
        /* <DEDUP_REMOVED lines=11> */
.L_x_46:


//--------------------- .text._Z17set_values_kernelPyyj --------------------------
	.section	.text._Z17set_values_kernelPyyj,"ax",@progbits
	.align	128
        .global         _Z17set_values_kernelPyyj
        .type           _Z17set_values_kernelPyyj,@function
        .size           _Z17set_values_kernelPyyj,(.L_x_47 - _Z17set_values_kernelPyyj)
        .other          _Z17set_values_kernelPyyj,@"STO_CUDA_ENTRY STV_DEFAULT"
_Z17set_values_kernelPyyj:
.text._Z17set_values_kernelPyyj:
[----:B------:R-:W-:Y:S01]  /*0000*/  LDC R1, c[0x0][0x37c] ;  /* 0x0000df00ff017b82 */ /* 0x000fe20000000800 */
[----:B------:R-:W0:Y:S07]  /*0010*/  S2R R7, SR_TID.X ;  /* 0x0000000000077919 */ /* 0x000e2e0000002100 */
[----:B------:R-:W0:Y:S01]  /*0020*/  S2UR UR4, SR_CTAID.X ;  /* 0x00000000000479c3 */ /* 0x000e220000002500 */
[----:B------:R-:W1:Y:S07]  /*0030*/  LDCU UR5, c[0x0][0x390] ;  /* 0x00007200ff0577ac */ /* 0x000e6e0008000800 */
[----:B------:R-:W0:Y:S02]  /*0040*/  LDC R0, c[0x0][0x360] ;  /* 0x0000d800ff007b82 */ /* 0x000e240000000800 */
[----:B0-----:R-:W-:-:S05]  /*0050*/  IMAD R7, R0, UR4, R7 ;  /* 0x0000000400077c24 */ /* 0x001fca000f8e0207 */
[----:B-1----:R-:W-:-:S13]  /*0060*/  ISETP.GE.U32.AND P0, PT, R7, UR5, PT ;  /* 0x0000000507007c0c */ /* 0x002fda000bf06070 */
[----:B------:R-:W-:Y:S05]  /*0070*/  @P0 EXIT ;  /* 0x000000000000094d */ /* 0x000fea0003800000 */
[----:B------:R-:W0:Y:S01]  /*0080*/  LDC.64 R2, c[0x0][0x380] ;  /* 0x0000e000ff027b82 */ /* 0x000e220000000a00 */
[----:B------:R-:W1:Y:S07]  /*0090*/  LDCU.64 UR4, c[0x0][0x358] ;  /* 0x00006b00ff0477ac */ /* 0x000e6e0008000a00 */
[----:B------:R-:W1:Y:S01]  /*00a0*/  LDC.64 R4, c[0x0][0x388] ;  /* 0x0000e200ff047b82 */ /* 0x000e620000000a00 */
[----:B0-----:R-:W-:-:S05]  /*00b0*/  IMAD.WIDE R2, R7, 0x8, R2 ;  /* 0x0000000807027825 */ /* 0x001fca00078e0202 */
[----:B-1----:R-:W-:Y:S01]  /*00c0*/  STG.E.64 desc[UR4][R2.64], R4 ;  /* 0x0000000402007986 */ /* 0x002fe2000c101b04 */
[----:B------:R-:W-:Y:S05]  /*00d0*/  EXIT ;  /* 0x000000000000794d */ /* 0x000fea0003800000 */
.L_x_28:
        /* <DEDUP_REMOVED lines=10> */
.L_x_47:


//--------------------- .text._Z17set_values_kernelPiij --------------------------
	.section	.text._Z17set_values_kernelPiij,"ax",@progbits
	.align	128
        .global         _Z17set_values_kernelPiij
        .type           _Z17set_values_kernelPiij,@function
        .size           _Z17set_values_kernelPiij,(.L_x_48 - _Z17set_values_kernelPiij)
        .other          _Z17set_values_kernelPiij,@"STO_CUDA_ENTRY STV_DEFAULT"
_Z17set_values_kernelPiij:
.text._Z17set_values_kernelPiij:
        /* <DEDUP_REMOVED lines=10> */
[----:B------:R-:W1:Y:S01]  /*00a0*/  LDC R7, c[0x0][0x388] ;  /* 0x0000e200ff077b82 */ /* 0x000e620000000800 */
[----:B0-----:R-:W-:-:S05]  /*00b0*/  IMAD.WIDE R2, R5, 0x4, R2 ;  /* 0x0000000405027825 */ /* 0x001fca00078e0202 */
[----:B-1----:R-:W-:Y:S01]  /*00c0*/  STG.E desc[UR4][R2.64], R7 ;  /* 0x0000000702007986 */ /* 0x002fe2000c101904 */
[----:B------:R-:W-:Y:S05]  /*00d0*/  EXIT ;  /* 0x000000000000794d */ /* 0x000fea0003800000 */
.L_x_29:
        /* <DEDUP_REMOVED lines=10> */
.L_x_48:


//--------------------- .text._Z17set_values_kernelPddj --------------------------
	.section	.text._Z17set_values_kernelPddj,"ax",@progbits
	.align	128
        .global         _Z17set_values_kernelPddj
        .type           _Z17set_values_kernelPddj,@function
        .size           _Z17set_values_kernelPddj,(.L_x_49 - _Z17set_values_kernelPddj)
        .other          _Z17set_values_kernelPddj,@"STO_CUDA_ENTRY STV_DEFAULT"
_Z17set_values_kernelPddj:
.text._Z17set_values_kernelPddj:
        /* <DEDUP_REMOVED lines=14> */
.L_x_30:
        /* <DEDUP_REMOVED lines=10> */
.L_x_49:


//--------------------- .text._Z12setup_kernelyP17curandStateXORWOW --------------------------
	.section	.text._Z12setup_kernelyP17curandStateXORWOW,"ax",@progbits
	.align	128
        .global         _Z12setup_kernelyP17curandStateXORWOW
        .type           _Z12setup_kernelyP17curandStateXORWOW,@function
        .size           _Z12setup_kernelyP17curandStateXORWOW,(.L_x_50 - _Z12setup_kernelyP17curandStateXORWOW)
        .other          _Z12setup_kernelyP17curandStateXORWOW,@"STO_CUDA_ENTRY STV_DEFAULT"
_Z12setup_kernelyP17curandStateXORWOW:
.text._Z12setup_kernelyP17curandStateXORWOW:
[----:B------:R-:W-:Y:S08]  /*0000*/  LDC R1, c[0x0][0x37c] ;  /* 0x0000df00ff017b82 */ /* 0x000ff00000000800 */
[----:B------:R-:W0:Y:S01]  /*0010*/  LDC.64 R4, c[0x0][0x380] ;  /* 0x0000e000ff047b82 */ /* 0x000e220000000a00 */
[----:B------:R-:W1:Y:S01]  /*0020*/  S2R R13, SR_TID.X ;  /* 0x00000000000d7919 */ /* 0x000e620000002100 */
[----:B------:R-:W2:Y:S01]  /*0030*/  LDCU.64 UR4, c[0x0][0x358] ;  /* 0x00006b00ff0477ac */ /* 0x000ea20008000a00 */
[----:B------:R-:W-:Y:S05]  /*0040*/  BSSY.RECONVERGENT B0, `(.L_x_31) ;  /* 0x00000e7000007945 */ /* 0x000fea0003800200 */
[----:B------:R-:W1:Y:S01]  /*0050*/  LDC.64 R2, c[0x0][0x388] ;  /* 0x0000e200ff027b82 */ /* 0x000e620000000a00 */
[----:B0-----:R-:W-:-:S02]  /*0060*/  LOP3.LUT R0, R4, 0xaad26b49, RZ, 0x3c, !PT ;  /* 0xaad26b4904007812 */ /* 0x001fc400078e3cff */
[----:B------:R-:W-:-:S03]  /*0070*/  LOP3.LUT R4, R5, 0xf7dcefdd, RZ, 0x3c, !PT ;  /* 0xf7dcefdd05047812 */ /* 0x000fc600078e3cff */
[----:B------:R-:W-:Y:S02]  /*0080*/  IMAD R0, R0, 0x4182bed5, RZ ;  /* 0x4182bed500007824 */ /* 0x000fe400078e02ff */
[----:B------:R-:W-:Y:S02]  /*0090*/  IMAD R5, R4, -0x658354e5, RZ ;  /* 0x9a7cab1b04057824 */ /* 0x000fe400078e02ff */
[----:B-1----:R-:W-:Y:S01]  /*00a0*/  IMAD.WIDE.U32 R2, R13, 0x30, R2 ;  /* 0x000000300d027825 */ /* 0x002fe200078e0002 */
[C---:B------:R-:W-:Y:S02]  /*00b0*/  LOP3.LUT R8, R0.reuse, 0x159a55e5, RZ, 0x3c, !PT ;  /* 0x159a55e500087812 */ /* 0x040fe400078e3cff */
[C---:B------:R-:W-:Y:S01]  /*00c0*/  IADD3 R6, PT, PT, R0.reuse, 0x64f0c9, R5 ;  /* 0x0064f0c900067810 */ /* 0x040fe20007ffe005 */
[C---:B------:R-:W-:Y:S01]  /*00d0*/  VIADD R7, R0.reuse, 0x75bcd15 ;  /* 0x075bcd1500077836 */ /* 0x040fe20000000000 */
[----:B------:R-:W-:Y:S01]  /*00e0*/  LOP3.LUT R10, R5, 0x5491333, RZ, 0x3c, !PT ;  /* 0x05491333050a7812 */ /* 0x000fe200078e3cff */
[----:B------:R-:W-:Y:S01]  /*00f0*/  VIADD R11, R0, 0x583f19 ;  /* 0x00583f19000b7836 */ /* 0x000fe20000000000 */
[----:B------:R-:W-:Y:S01]  /*0100*/  ISETP.NE.AND P0, PT, R13, RZ, PT ;  /* 0x000000ff0d00720c */ /* 0x000fe20003f05270 */
[----:B------:R-:W-:Y:S01]  /*0110*/  VIADD R9, R5, 0x1f123bb5 ;  /* 0x1f123bb505097836 */ /* 0x000fe20000000000 */
[----:B--2---:R0:W-:Y:S04]  /*0120*/  STG.E.64 desc[UR4][R2.64], R6 ;  /* 0x0000000602007986 */ /* 0x0041e8000c101b04 */
[----:B------:R0:W-:Y:S04]  /*0130*/  STG.E.64 desc[UR4][R2.64+0x8], R8 ;  /* 0x0000080802007986 */ /* 0x0001e8000c101b04 */
[----:B------:R0:W-:Y:S03]  /*0140*/  STG.E.64 desc[UR4][R2.64+0x10], R10 ;  /* 0x0000100a02007986 */ /* 0x0001e6000c101b04 */
[----:B------:R-:W-:Y:S05]  /*0150*/  @!P0 BRA `(.L_x_32) ;  /* 0x0000000c00548947 */ /* 0x000fea0003800000 */
[----:B------:R-:W-:Y:S01]  /*0160*/  IMAD.MOV.U32 R0, RZ, RZ, R13 ;  /* 0x000000ffff007224 */ /* 0x000fe200078e000d */
[----:B0-----:R-:W-:-:S07]  /*0170*/  CS2R R10, SRZ ;  /* 0x00000000000a7805 */ /* 0x001fce000001ff00 */
.L_x_38:
[----:B0-----:R-:W-:Y:S01]  /*0180*/  LOP3.LUT R2, R0, 0x3, RZ, 0xc0, !PT ;  /* 0x0000000300027812 */ /* 0x001fe200078ec0ff */
[----:B------:R-:W-:Y:S03]  /*0190*/  BSSY.RECONVERGENT B1, `(.L_x_33) ;  /* 0x00000cb000017945 */ /* 0x000fe60003800200 */
[----:B------:R-:W-:-:S04]  /*01a0*/  ISETP.NE.U32.AND P0, PT, R2, RZ, PT ;  /* 0x000000ff0200720c */ /* 0x000fc80003f05070 */
[----:B------:R-:W-:-:S13]  /*01b0*/  ISETP.NE.AND.EX P0, PT, RZ, RZ, PT, P0 ;  /* 0x000000ffff00720c */ /* 0x000fda0003f05300 */
[----:B------:R-:W-:Y:S05]  /*01c0*/  @!P0 BRA `(.L_x_34) ;  /* 0x0000000c001c8947 */ /* 0x000fea0003800000 */
[----:B------:R-:W0:Y:S01]  /*01d0*/  LDC.64 R6, c[0x4][RZ] ;  /* 0x01000000ff067b82 */ /* 0x000e220000000a00 */
[----:B------:R-:W-:Y:S02]  /*01e0*/  IMAD.MOV.U32 R12, RZ, RZ, RZ ;  /* 0x000000ffff0c7224 */ /* 0x000fe400078e00ff */
[----:B0-----:R-:W-:-:S07]  /*01f0*/  IMAD.WIDE.U32 R6, R10, 0xc80, R6 ;  /* 0x00000c800a067825 */ /* 0x001fce00078e0006 */
.L_x_37:
[----:B0-----:R-:W-:Y:S01]  /*0200*/  IMAD.MOV.U32 R13, RZ, RZ, RZ ;  /* 0x000000ffff0d7224 */ /* 0x001fe200078e00ff */
[----:B------:R-:W-:Y:S01]  /*0210*/  CS2R R2, SRZ ;  /* 0x0000000000027805 */ /* 0x000fe2000001ff00 */
[----:B------:R-:W-:Y:S01]  /*0220*/  IMAD.MOV.U32 R15, RZ, RZ, RZ ;  /* 0x000000ffff0f7224 */ /* 0x000fe200078e00ff */
[----:B------:R-:W-:-:S07]  /*0230*/  CS2R R4, SRZ ;  /* 0x0000000000047805 */ /* 0x000fce000001ff00 */
.L_x_36:
[----:B------:R-:W0:Y:S01]  /*0240*/  S2R R14, SR_TID.X ;  /* 0x00000000000e7919 */ /* 0x000e220000002100 */
[----:B------:R-:W0:Y:S02]  /*0250*/  LDC.64 R8, c[0x0][0x388] ;  /* 0x0000e200ff087b82 */ /* 0x000e240000000a00 */
[----:B0-----:R-:W-:-:S04]  /*0260*/  IMAD.WIDE.U32 R8, R14, 0x30, R8 ;  /* 0x000000300e087825 */ /* 0x001fc800078e0008 */
[----:B------:R-:W-:-:S05]  /*0270*/  IMAD.WIDE.U32 R8, R15, 0x4, R8 ;  /* 0x000000040f087825 */ /* 0x000fca00078e0008 */
[----:B------:R0:W5:Y:S01]  /*0280*/  LDG.E R16, desc[UR4][R8.64+0x4] ;  /* 0x0000040408107981 */ /* 0x000162000c1e1900 */
[----:B------:R-:W-:-:S07]  /*0290*/  IMAD.MOV.U32 R17, RZ, RZ, RZ ;  /* 0x000000ffff117224 */ /* 0x000fce00078e00ff */
.L_x_35:
[----:B-----5:R-:W-:Y:S01]  /*02a0*/  SHF.R.U32.HI R24, RZ, R17, R16 ;  /* 0x00000011ff187219 */ /* 0x020fe20000011610 */
[----:B0-----:R-:W-:-:S03]  /*02b0*/  IMAD.SHL.U32 R8, R15, 0x20, RZ ;  /* 0x000000200f087824 */ /* 0x001fc600078e00ff */
[----:B------:R-:W-:Y:S01]  /*02c0*/  LOP3.LUT R9, R24, 0x1, RZ, 0xc0, !PT ;  /* 0x0000000118097812 */ /* 0x000fe200078ec0ff */
[----:B------:R-:W-:-:S03]  /*02d0*/  IMAD.IADD R8, R8, 0x1, R17 ;  /* 0x0000000108087824 */ /* 0x000fc600078e0211 */
[----:B------:R-:W-:Y:S01]  /*02e0*/  ISETP.NE.U32.AND P0, PT, R9, 0x1, PT ;  /* 0x000000010900780c */ /* 0x000fe20003f05070 */
[----:B------:R-:W-:-:S03]  /*02f0*/  IMAD R9, R8, 0x5, RZ ;  /* 0x0000000508097824 */ /* 0x000fc600078e02ff */
[----:B------:R-:W-:Y:S01]  /*0300*/  R2P PR, R24, 0x7e ;  /* 0x0000007e18007804 */ /* 0x000fe20000000000 */
[----:B------:R-:W-:-:S08]  /*0310*/  IMAD.WIDE.U32 R8, R9, 0x4, R6 ;  /* 0x0000000409087825 */ /* 0x000fd000078e0006 */
[----:B------:R-:W2:Y:S04]  /*0320*/  @!P0 LDG.E R18, desc[UR4][R8.64] ;  /* 0x0000000408128981 */ /* 0x000ea8000c1e1900 */
[----:B------:R-:W3:Y:S04]  /*0330*/  @P1 LDG.E R22, desc[UR4][R8.64+0x14] ;  /* 0x0000140408161981 */ /* 0x000ee8000c1e1900 */
[----:B------:R-:W4:Y:S04]  /*0340*/  @!P0 LDG.E R20, desc[UR4][R8.64+0x10] ;  /* 0x0000100408148981 */ /* 0x000f28000c1e1900 */
[----:B------:R-:W4:Y:S04]  /*0350*/  @P2 LDG.E R28, desc[UR4][R8.64+0x28] ;  /* 0x00002804081c2981 */ /* 0x000f28000c1e1900 */
[----:B------:R-:W4:Y:S04]  /*0360*/  @P1 LDG.E R26, desc[UR4][R8.64+0x24] ;  /* 0x00002404081a1981 */ /* 0x000f28000c1e1900 */
[----:B------:R-:W4:Y:S04]  /*0370*/  @P3 LDG.E R21, desc[UR4][R8.64+0x3c] ;  /* 0x00003c0408153981 */ /* 0x000f28000c1e1900 */
[----:B------:R-:W4:Y:S04]  /*0380*/  @P2 LDG.E R19, desc[UR4][R8.64+0x38] ;  /* 0x0000380408132981 */ /* 0x000f28000c1e1900 */
[----:B------:R-:W4:Y:S04]  /*0390*/  @P4 LDG.E R23, desc[UR4][R8.64+0x50] ;  /* 0x0000500408174981 */ /* 0x000f28000c1e1900 */
[----:B------:R-:W4:Y:S01]  /*03a0*/  @P1 LDG.E R25, desc[UR4][R8.64+0x20] ;  /* 0x0000200408191981 */ /* 0x000f22000c1e1900 */
[----:B--2---:R-:W-:-:S03]  /*03b0*/  @!P0 LOP3.LUT R13, R13, R18, RZ, 0x3c, !PT ;  /* 0x000000120d0d8212 */ /* 0x004fc600078e3cff */
[----:B------:R-:W2:Y:S01]  /*03c0*/  @!P0 LDG.E R18, desc[UR4][R8.64+0x8] ;  /* 0x0000080408128981 */ /* 0x000ea2000c1e1900 */
[----:B---3--:R-:W-:-:S03]  /*03d0*/  @P1 LOP3.LUT R13, R13, R22, RZ, 0x3c, !PT ;  /* 0x000000160d0d1212 */ /* 0x008fc600078e3cff */
[----:B------:R-:W3:Y:S01]  /*03e0*/  @P3 LDG.E R22, desc[UR4][R8.64+0x4c] ;  /* 0x00004c0408163981 */ /* 0x000ee2000c1e1900 */
[----:B----4-:R-:W-:-:S03]  /*03f0*/  @!P0 LOP3.LUT R3, R3, R20, RZ, 0x3c, !PT ;  /* 0x0000001403038212 */ /* 0x010fc600078e3cff */
[----:B------:R-:W4:Y:S01]  /*0400*/  @P1 LDG.E R20, desc[UR4][R8.64+0x1c] ;  /* 0x00001c0408141981 */ /* 0x000f22000c1e1900 */
[----:B------:R-:W-:Y:S02]  /*0410*/  @P2 LOP3.LUT R13, R13, R28, RZ, 0x3c, !PT ;  /* 0x0000001c0d0d2212 */ /* 0x000fe400078e3cff */
[----:B------:R-:W-:Y:S02]  /*0420*/  @P1 LOP3.LUT R3, R3, R26, RZ, 0x3c, !PT ;  /* 0x0000001a03031212 */ /* 0x000fe400078e3cff */
[----:B------:R-:W4:Y:S01]  /*0430*/  @P5 LDG.E R26, desc[UR4][R8.64+0x64] ;  /* 0x00006404081a5981 */ /* 0x000f22000c1e1900 */
[----:B------:R-:W-:-:S03]  /*0440*/  @P3 LOP3.LUT R13, R13, R21, RZ, 0x3c, !PT ;  /* 0x000000150d0d3212 */ /* 0x000fc600078e3cff */
[----:B------:R-:W4:Y:S01]  /*0450*/  @!P0 LDG.E R21, desc[UR4][R8.64+0xc] ;  /* 0x00000c0408158981 */ /* 0x000f22000c1e1900 */
[----:B------:R-:W-:-:S03]  /*0460*/  @P2 LOP3.LUT R3, R3, R19, RZ, 0x3c, !PT ;  /* 0x0000001303032212 */ /* 0x000fc600078e3cff */
[----:B------:R-:W4:Y:S01]  /*0470*/  @!P0 LDG.E R19, desc[UR4][R8.64+0x4] ;  /* 0x0000040408138981 */ /* 0x000f22000c1e1900 */
[----:B------:R-:W-:-:S03]  /*0480*/  @P4 LOP3.LUT R13, R13, R23, RZ, 0x3c, !PT ;  /* 0x000000170d0d4212 */ /* 0x000fc600078e3cff */
[----:B------:R-:W4:Y:S01]  /*0490*/  @P1 LDG.E R23, desc[UR4][R8.64+0x18] ;  /* 0x0000180408171981 */ /* 0x000f22000c1e1900 */
[----:B--2---:R-:W-:-:S03]  /*04a0*/  @!P0 LOP3.LUT R5, R5, R18, RZ, 0x3c, !PT ;  /* 0x0000001205058212 */ /* 0x004fc600078e3cff */
[----:B------:R-:W2:Y:S01]  /*04b0*/  @P2 LDG.E R18, desc[UR4][R8.64+0x30] ;  /* 0x0000300408122981 */ /* 0x000ea2000c1e1900 */
[----:B---3--:R-:W-:-:S03]  /*04c0*/  @P3 LOP3.LUT R3, R3, R22, RZ, 0x3c, !PT ;  /* 0x0000001603033212 */ /* 0x008fc600078e3cff */
[----:B------:R-:W3:Y:S01]  /*04d0*/  @P4 LDG.E R22, desc[UR4][R8.64+0x60] ;  /* 0x0000600408164981 */ /* 0x000ee2000c1e1900 */
[----:B----4-:R-:W-:-:S03]  /*04e0*/  @P1 LOP3.LUT R5, R5, R20, RZ, 0x3c, !PT ;  /* 0x0000001405051212 */ /* 0x010fc600078e3cff */
[----:B------:R-:W4:Y:S01]  /*04f0*/  @P3 LDG.E R20, desc[UR4][R8.64+0x44] ;  /* 0x0000440408143981 */ /* 0x000f22000c1e1900 */
[----:B------:R-:W-:-:S03]  /*0500*/  @P5 LOP3.LUT R13, R13, R26, RZ, 0x3c, !PT ;  /* 0x0000001a0d0d5212 */ /* 0x000fc600078e3cff */
[----:B------:R-:W4:Y:S01]  /*0510*/  @P6 LDG.E R26, desc[UR4][R8.64+0x78] ;  /* 0x00007804081a6981 */ /* 0x000f22000c1e1900 */
[----:B------:R-:W-:-:S03]  /*0520*/  @!P0 LOP3.LUT R2, R2, R21, RZ, 0x3c, !PT ;  /* 0x0000001502028212 */ /* 0x000fc600078e3cff */
[----:B------:R-:W4:Y:S01]  /*0530*/  @P2 LDG.E R21, desc[UR4][R8.64+0x34] ;  /* 0x0000340408152981 */ /* 0x000f22000c1e1900 */
[----:B------:R-:W-:-:S03]  /*0540*/  @!P0 LOP3.LUT R4, R4, R19, RZ, 0x3c, !PT ;  /* 0x0000001304048212 */ /* 0x000fc600078e3cff */
[----:B------:R-:W4:Y:S01]  /*0550*/  @P2 LDG.E R19, desc[UR4][R8.64+0x2c] ;  /* 0x00002c0408132981 */ /* 0x000f22000c1e1900 */
[----:B------:R-:W-:Y:S02]  /*0560*/  @P1 LOP3.LUT R2, R2, R25, RZ, 0x3c, !PT ;  /* 0x0000001902021212 */ /* 0x000fe400078e3cff */
[----:B------:R-:W-:Y:S01]  /*0570*/  @P1 LOP3.LUT R4, R4, R23, RZ, 0x3c, !PT ;  /* 0x0000001704041212 */ /* 0x000fe200078e3cff */
[----:B------:R-:W4:Y:S04]  /*0580*/  @P3 LDG.E R25, desc[UR4][R8.64+0x48] ;  /* 0x0000480408193981 */ /* 0x000f28000c1e1900 */
[----:B------:R-:W4:Y:S01]  /*0590*/  @P3 LDG.E R23, desc[UR4][R8.64+0x40] ;  /* 0x0000400408173981 */ /* 0x000f22000c1e1900 */
[----:B------:R-:W-:Y:S02]  /*05a0*/  LOP3.LUT P0, RZ, R24, 0x80, RZ, 0xc0, !PT ;  /* 0x0000008018ff7812 */ /* 0x000fe4000780c0ff */
[----:B--2---:R-:W-:-:S02]  /*05b0*/  @P2 LOP3.LUT R5, R5, R18, RZ, 0x3c, !PT ;  /* 0x0000001205052212 */ /* 0x004fc400078e3cff */
[----:B------:R-:W2:Y:S01]  /*05c0*/  @P4 LDG.E R18, desc[UR4][R8.64+0x58] ;  /* 0x0000580408124981 */ /* 0x000ea2000c1e1900 */
[----:B---3--:R-:W-:-:S03]  /*05d0*/  @P4 LOP3.LUT R3, R3, R22, RZ, 0x3c, !PT ;  /* 0x0000001603034212 */ /* 0x008fc600078e3cff */
[----:B------:R-:W3:Y:S01]  /*05e0*/  @P5 LDG.E R22, desc[UR4][R8.64+0x74] ;  /* 0x0000740408165981 */ /* 0x000ee2000c1e1900 */
[----:B----4-:R-:W-:-:S03]  /*05f0*/  @P3 LOP3.LUT R5, R5, R20, RZ, 0x3c, !PT ;  /* 0x0000001405053212 */ /* 0x010fc600078e3cff */
[----:B------:R-:W4:Y:S01]  /*0600*/  @P5 LDG.E R20, desc[UR4][R8.64+0x6c] ;  /* 0x00006c0408145981 */ /* 0x000f22000c1e1900 */
[----:B------:R-:W-:-:S03]  /*0610*/  @P6 LOP3.LUT R13, R13, R26, RZ, 0x3c, !PT ;  /* 0x0000001a0d0d6212 */ /* 0x000fc600078e3cff */
        /* <DEDUP_REMOVED lines=9> */
[----:B--2---:R-:W-:-:S03]  /*06b0*/  @P4 LOP3.LUT R5, R5, R18, RZ, 0x3c, !PT ;  /* 0x0000001205054212 */ /* 0x004fc600078e3cff */
        /* <DEDUP_REMOVED lines=15> */
[----:B--2---:R-:W-:-:S04]  /*07b0*/  @P6 LOP3.LUT R5, R5, R18, RZ, 0x3c, !PT ;  /* 0x0000001205056212 */ /* 0x004fc800078e3cff */
[----:B---3--:R-:W-:Y:S02]  /*07c0*/  @P0 LOP3.LUT R5, R5, R22, RZ, 0x3c, !PT ;  /* 0x0000001605050212 */ /* 0x008fe400078e3cff */
[----:B----4-:R-:W-:-:S04]  /*07d0*/  @P6 LOP3.LUT R3, R3, R20, RZ, 0x3c, !PT ;  /* 0x0000001403036212 */ /* 0x010fc800078e3cff */
[----:B------:R-:W-:Y:S02]  /*07e0*/  @P0 LOP3.LUT R3, R3, R26, RZ, 0x3c, !PT ;  /* 0x0000001a03030212 */ /* 0x000fe400078e3cff */
[----:B------:R-:W-:Y:S02]  /*07f0*/  @P6 LOP3.LUT R2, R2, R21, RZ, 0x3c, !PT ;  /* 0x0000001502026212 */ /* 0x000fe400078e3cff */
[----:B------:R-:W-:Y:S02]  /*0800*/  @P6 LOP3.LUT R4, R4, R19, RZ, 0x3c, !PT ;  /* 0x0000001304046212 */ /* 0x000fe400078e3cff */
[----:B------:R-:W-:Y:S02]  /*0810*/  @P0 LOP3.LUT R2, R2, R25, RZ, 0x3c, !PT ;  /* 0x0000001902020212 */ /* 0x000fe400078e3cff */
[----:B------:R-:W-:Y:S02]  /*0820*/  @P0 LOP3.LUT R4, R4, R23, RZ, 0x3c, !PT ;  /* 0x0000001704040212 */ /* 0x000fe400078e3cff */
[----:B------:R-:W-:-:S13]  /*0830*/  R2P PR, R24.B1, 0x7f ;  /* 0x0000007f18007804 */ /* 0x000fda0000001000 */
[----:B------:R-:W2:Y:S04]  /*0840*/  @P0 LDG.E R18, desc[UR4][R8.64+0xa0] ;  /* 0x0000a00408120981 */ /* 0x000ea8000c1e1900 */
[----:B------:R-:W3:Y:S04]  /*0850*/  @P1 LDG.E R20, desc[UR4][R8.64+0xb4] ;  /* 0x0000b40408141981 */ /* 0x000ee8000c1e1900 */
[----:B------:R-:W4:Y:S04]  /*0860*/  @P2 LDG.E R26, desc[UR4][R8.64+0xc8] ;  /* 0x0000c804081a2981 */ /* 0x000f28000c1e1900 */
[----:B------:R-:W4:Y:S04]  /*0870*/  @P3 LDG.E R28, desc[UR4][R8.64+0xdc] ;  /* 0x0000dc04081c3981 */ /* 0x000f28000c1e1900 */
[----:B------:R-:W4:Y:S04]  /*0880*/  @P0 LDG.E R19, desc[UR4][R8.64+0xa4] ;  /* 0x0000a40408130981 */ /* 0x000f28000c1e1900 */
[----:B------:R-:W4:Y:S04]  /*0890*/  @P0 LDG.E R22, desc[UR4][R8.64+0xb0] ;  /* 0x0000b00408160981 */ /* 0x000f28000c1e1900 */
[----:B------:R-:W4:Y:S04]  /*08a0*/  @P4 LDG.E R25, desc[UR4][R8.64+0xf0] ;  /* 0x0000f00408194981 */ /* 0x000f28000c1e1900 */
[----:B------:R-:W4:Y:S04]  /*08b0*/  @P0 LDG.E R21, desc[UR4][R8.64+0xac] ;  /* 0x0000ac0408150981 */ /* 0x000f28000c1e1900 */
[----:B------:R-:W4:Y:S01]  /*08c0*/  @P1 LDG.E R23, desc[UR4][R8.64+0xb8] ;  /* 0x0000b80408171981 */ /* 0x000f22000c1e1900 */
[----:B--2---:R-:W-:-:S03]  /*08d0*/  @P0 LOP3.LUT R13, R13, R18, RZ, 0x3c, !PT ;  /* 0x000000120d0d0212 */ /* 0x004fc600078e3cff */
[----:B------:R-:W2:Y:S01]  /*08e0*/  @P1 LDG.E R18, desc[UR4][R8.64+0xbc] ;  /* 0x0000bc0408121981 */ /* 0x000ea2000c1e1900 */
[----:B---3--:R-:W-:-:S03]  /*08f0*/  @P1 LOP3.LUT R13, R13, R20, RZ, 0x3c, !PT ;  /* 0x000000140d0d1212 */ /* 0x008fc600078e3cff */
[----:B------:R-:W3:Y:S01]  /*0900*/  @P0 LDG.E R20, desc[UR4][R8.64+0xa8] ;  /* 0x0000a80408140981 */ /* 0x000ee2000c1e1900 */
[----:B----4-:R-:W-:-:S03]  /*0910*/  @P2 LOP3.LUT R13, R13, R26, RZ, 0x3c, !PT ;  /* 0x0000001a0d0d2212 */ /* 0x010fc600078e3cff */
[----:B------:R-:W4:Y:S01]  /*0920*/  @P5 LDG.E R26, desc[UR4][R8.64+0x104] ;  /* 0x00010404081a5981 */ /* 0x000f22000c1e1900 */
[----:B------:R-:W-:Y:S02]  /*0930*/  @P3 LOP3.LUT R13, R13, R28, RZ, 0x3c, !PT ;  /* 0x0000001c0d0d3212 */ /* 0x000fe400078e3cff */
[----:B------:R-:W-:Y:S02]  /*0940*/  @P0 LOP3.LUT R4, R4, R19, RZ, 0x3c, !PT ;  /* 0x0000001304040212 */ /* 0x000fe400078e3cff */
        /* <DEDUP_REMOVED lines=9> */
[----:B---3--:R-:W-:-:S03]  /*09e0*/  @P0 LOP3.LUT R5, R5, R20, RZ, 0x3c, !PT ;  /* 0x0000001405050212 */ /* 0x008fc600078e3cff */
[----:B------:R-:W3:Y:S01]  /*09f0*/  @P1 LDG.E R20, desc[UR4][R8.64+0xc4] ;  /* 0x0000c40408141981 */ /* 0x000ee2000c1e1900 */
[----:B--2---:R-:W-:-:S03]  /*0a00*/  @P1 LOP3.LUT R5, R5, R18, RZ, 0x3c, !PT ;  /* 0x0000001205051212 */ /* 0x004fc600078e3cff */
[----:B------:R-:W2:Y:S01]  /*0a10*/  @P3 LDG.E R18, desc[UR4][R8.64+0xe4] ;  /* 0x0000e40408123981 */ /* 0x000ea2000c1e1900 */
[----:B------:R-:W-:Y:S02]  /*0a20*/  LOP3.LUT P0, RZ, R24, 0x8000, RZ, 0xc0, !PT ;  /* 0x0000800018ff7812 */ /* 0x000fe4000780c0ff */
[----:B----4-:R-:W-:Y:S01]  /*0a30*/  @P5 LOP3.LUT R13, R13, R26, RZ, 0x3c, !PT ;  /* 0x0000001a0d0d5212 */ /* 0x010fe200078e3cff */
[----:B------:R-:W4:Y:S04]  /*0a40*/  @P2 LDG.E R24, desc[UR4][R8.64+0xd8] ;  /* 0x0000d80408182981 */ /* 0x000f28000c1e1900 */
[----:B------:R-:W4:Y:S01]  /*0a50*/  @P6 LDG.E R26, desc[UR4][R8.64+0x118] ;  /* 0x00011804081a6981 */ /* 0x000f22000c1e1900 */
[----:B------:R-:W-:Y:S02]  /*0a60*/  @P1 LOP3.LUT R2, R2, R19, RZ, 0x3c, !PT ;  /* 0x0000001302021212 */ /* 0x000fe400078e3cff */
[----:B------:R-:W-:Y:S01]  /*0a70*/  @P2 LOP3.LUT R5, R5, R22, RZ, 0x3c, !PT ;  /* 0x0000001605052212 */ /* 0x000fe200078e3cff */
[----:B------:R-:W4:Y:S04]  /*0a80*/  @P3 LDG.E R19, desc[UR4][R8.64+0xe8] ;  /* 0x0000e80408133981 */ /* 0x000f28000c1e1900 */
[----:B------:R-:W4:Y:S01]  /*0a90*/  @P4 LDG.E R22, desc[UR4][R8.64+0xf8] ;  /* 0x0000f80408164981 */ /* 0x000f22000c1e1900 */
[----:B------:R-:W-:-:S03]  /*0aa0*/  @P2 LOP3.LUT R4, R4, R21, RZ, 0x3c, !PT ;  /* 0x0000001504042212 */ /* 0x000fc600078e3cff */
[----:B------:R-:W4:Y:S01]  /*0ab0*/  @P4 LDG.E R21, desc[UR4][R8.64+0xf4] ;  /* 0x0000f40408154981 */ /* 0x000f22000c1e1900 */
[----:B------:R-:W-:-:S03]  /*0ac0*/  @P2 LOP3.LUT R2, R2, R23, RZ, 0x3c, !PT ;  /* 0x0000001702022212 */ /* 0x000fc600078e3cff */
[----:B------:R-:W4:Y:S01]  /*0ad0*/  @P4 LDG.E R23, desc[UR4][R8.64+0xfc] ;  /* 0x0000fc0408174981 */ /* 0x000f22000c1e1900 */
[----:B------:R-:W-:-:S03]  /*0ae0*/  @P3 LOP3.LUT R4, R4, R25, RZ, 0x3c, !PT ;  /* 0x0000001904043212 */ /* 0x000fc600078e3cff */
[----:B------:R-:W4:Y:S04]  /*0af0*/  @P5 LDG.E R25, desc[UR4][R8.64+0x108] ;  /* 0x0001080408195981 */ /* 0x000f28000c1e1900 */
[----:B------:R-:W4:Y:S01]  /*0b00*/  @P0 LDG.E R27, desc[UR4][R8.64+0x138] ;  /* 0x00013804081b0981 */ /* 0x000f22000c1e1900 */
[----:B---3--:R-:W-:-:S03]  /*0b10*/  @P1 LOP3.LUT R3, R3, R20, RZ, 0x3c, !PT ;  /* 0x0000001403031212 */ /* 0x008fc600078e3cff */
[----:B------:R-:W3:Y:S01]  /*0b20*/  @P3 LDG.E R20, desc[UR4][R8.64+0xec] ;  /* 0x0000ec0408143981 */ /* 0x000ee2000c1e1900 */
[----:B--2---:R-:W-:-:S03]  /*0b30*/  @P3 LOP3.LUT R5, R5, R18, RZ, 0x3c, !PT ;  /* 0x0000001205053212 */ /* 0x004fc600078e3cff */
[----:B------:R-:W2:Y:S01]  /*0b40*/  @P5 LDG.E R18, desc[UR4][R8.64+0x10c] ;  /* 0x00010c0408125981 */ /* 0x000ea2000c1e1900 */
        /* <DEDUP_REMOVED lines=22> */
[----:B------:R-:W-:-:S05]  /*0cb0*/  VIADD R17, R17, 0x10 ;  /* 0x0000001011117836 */ /* 0x000fca0000000000 */
[----:B------:R-:W-:Y:S02]  /*0cc0*/  ISETP.NE.AND P1, PT, R17, 0x20, PT ;  /* 0x000000201100780c */ /* 0x000fe40003f25270 */
[----:B------:R-:W-:Y:S02]  /*0cd0*/  @P5 LOP3.LUT R2, R2, R19, RZ, 0x3c, !PT ;  /* 0x0000001302025212 */ /* 0x000fe400078e3cff */
[----:B------:R-:W-:Y:S02]  /*0ce0*/  @P6 LOP3.LUT R4, R4, R21, RZ, 0x3c, !PT ;  /* 0x0000001504046212 */ /* 0x000fe400078e3cff */
[----:B------:R-:W-:Y:S02]  /*0cf0*/  @P6 LOP3.LUT R5, R5, R22, RZ, 0x3c, !PT ;  /* 0x0000001605056212 */ /* 0x000fe400078e3cff */
[----:B------:R-:W-:Y:S02]  /*0d00*/  @P6 LOP3.LUT R2, R2, R23, RZ, 0x3c, !PT ;  /* 0x0000001702026212 */ /* 0x000fe400078e3cff */
[----:B------:R-:W-:-:S02]  /*0d10*/  @P0 LOP3.LUT R4, R4, R25, RZ, 0x3c, !PT ;  /* 0x0000001904040212 */ /* 0x000fc400078e3cff */
[----:B------:R-:W-:Y:S02]  /*0d20*/  @P0 LOP3.LUT R2, R2, R27, RZ, 0x3c, !PT ;  /* 0x0000001b02020212 */ /* 0x000fe400078e3cff */
[----:B---3--:R-:W-:-:S04]  /*0d30*/  @P5 LOP3.LUT R3, R3, R20, RZ, 0x3c, !PT ;  /* 0x0000001403035212 */ /* 0x008fc800078e3cff */
[----:B--2---:R-:W-:Y:S02]  /*0d40*/  @P6 LOP3.LUT R3, R3, R18, RZ, 0x3c, !PT ;  /* 0x0000001203036212 */ /* 0x004fe400078e3cff */
[----:B----4-:R-:W-:Y:S02]  /*0d50*/  @P0 LOP3.LUT R5, R5, R24, RZ, 0x3c, !PT ;  /* 0x0000001805050212 */ /* 0x010fe400078e3cff */
[----:B------:R-:W-:Y:S01]  /*0d60*/  @P0 LOP3.LUT R3, R3, R26, RZ, 0x3c, !PT ;  /* 0x0000001a03030212 */ /* 0x000fe200078e3cff */
[----:B------:R-:W-:Y:S06]  /*0d70*/  @P1 BRA `(.L_x_35) ;  /* 0xfffffff400481947 */ /* 0x000fec000383ffff */
[----:B------:R-:W-:-:S05]  /*0d80*/  VIADD R15, R15, 0x1 ;  /* 0x000000010f0f7836 */ /* 0x000fca0000000000 */
[----:B------:R-:W-:-:S13]  /*0d90*/  ISETP.NE.AND P0, PT, R15, 0x5, PT ;  /* 0x000000050f00780c */ /* 0x000fda0003f05270 */
[----:B------:R-:W-:Y:S05]  /*0da0*/  @P0 BRA `(.L_x_36) ;  /* 0xfffffff400240947 */ /* 0x000fea000383ffff */
[----:B------:R-:W0:Y:S01]  /*0db0*/  LDC.64 R8, c[0x0][0x388] ;  /* 0x0000e200ff087b82 */ /* 0x000e220000000a00 */
[----:B------:R-:W-:Y:S01]  /*0dc0*/  VIADD R12, R12, 0x1 ;  /* 0x000000010c0c7836 */ /* 0x000fe20000000000 */
[----:B------:R-:W-:-:S04]  /*0dd0*/  LOP3.LUT R15, R0, 0x3, RZ, 0xc0, !PT ;  /* 0x00000003000f7812 */ /* 0x000fc800078ec0ff */
[----:B------:R-:W-:Y:S01]  /*0de0*/  ISETP.GE.U32.AND P0, PT, R12, R15, PT ;  /* 0x0000000f0c00720c */ /* 0x000fe20003f06070 */
[----:B0-----:R-:W-:-:S05]  /*0df0*/  IMAD.WIDE.U32 R8, R14, 0x30, R8 ;  /* 0x000000300e087825 */ /* 0x001fca00078e0008 */
[----:B------:R0:W-:Y:S04]  /*0e00*/  STG.E.64 desc[UR4][R8.64+0x8], R4 ;  /* 0x0000080408007986 */ /* 0x0001e8000c101b04 */
[----:B------:R0:W-:Y:S04]  /*0e10*/  STG.E.64 desc[UR4][R8.64+0x10], R2 ;  /* 0x0000100208007986 */ /* 0x0001e8000c101b04 */
[----:B------:R0:W-:Y:S01]  /*0e20*/  STG.E desc[UR4][R8.64+0x4], R13 ;  /* 0x0000040d08007986 */ /* 0x0001e2000c101904 */
[----:B------:R-:W-:Y:S05]  /*0e30*/  @!P0 BRA `(.L_x_37) ;  /* 0xfffffff000f08947 */ /* 0x000fea000383ffff */
.L_x_34:
[----:B------:R-:W-:Y:S05]  /*0e40*/  BSYNC.RECONVERGENT B1 ;  /* 0x0000000000017941 */ /* 0x000fea0003800200 */
.L_x_33:
[----:B------:R-:W-:Y:S01]  /*0e50*/  ISETP.GT.U32.AND P0, PT, R0, 0x3, PT ;  /* 0x000000030000780c */ /* 0x000fe20003f04070 */
[----:B------:R-:W-:Y:S01]  /*0e60*/  VIADD R10, R10, 0x1 ;  /* 0x000000010a0a7836 */ /* 0x000fe20000000000 */
[--C-:B------:R-:W-:Y:S02]  /*0e70*/  SHF.R.U64 R0, R0, 0x2, R11.reuse ;  /* 0x0000000200007819 */ /* 0x100fe4000000120b */
[----:B------:R-:W-:Y:S02]  /*0e80*/  ISETP.GT.U32.AND.EX P0, PT, R11, RZ, PT, P0 ;  /* 0x000000ff0b00720c */ /* 0x000fe40003f04100 */
[----:B------:R-:W-:-:S11]  /*0e90*/  SHF.R.U32.HI R11, RZ, 0x2, R11 ;  /* 0x00000002ff0b7819 */ /* 0x000fd6000001160b */
[----:B------:R-:W-:Y:S05]  /*0ea0*/  @P0 BRA `(.L_x_38) ;  /* 0xfffffff000b40947 */ /* 0x000fea000383ffff */
.L_x_32:
[----:B------:R-:W-:Y:S05]  /*0eb0*/  BSYNC.RECONVERGENT B0 ;  /* 0x0000000000007941 */ /* 0x000fea0003800200 */
.L_x_31:
[----:B0-----:R-:W0:Y:S01]  /*0ec0*/  S2R R5, SR_TID.X ;  /* 0x0000000000057919 */ /* 0x001e220000002100 */
[----:B------:R-:W0:Y:S02]  /*0ed0*/  LDC.64 R2, c[0x0][0x388] ;  /* 0x0000e200ff027b82 */ /* 0x000e240000000a00 */
[----:B0-----:R-:W-:-:S05]  /*0ee0*/  IMAD.WIDE.U32 R2, R5, 0x30, R2 ;  /* 0x0000003005027825 */ /* 0x001fca00078e0002 */
[----:B------:R-:W-:Y:S04]  /*0ef0*/  STG.E.64 desc[UR4][R2.64+0x18], RZ ;  /* 0x000018ff02007986 */ /* 0x000fe8000c101b04 */
[----:B------:R-:W-:Y:S04]  /*0f00*/  STG.E desc[UR4][R2.64+0x20], RZ ;  /* 0x000020ff02007986 */ /* 0x000fe8000c101904 */
[----:B------:R-:W-:Y:S01]  /*0f10*/  STG.E.64 desc[UR4][R2.64+0x28], RZ ;  /* 0x000028ff02007986 */ /* 0x000fe2000c101b04 */
[----:B------:R-:W-:Y:S05]  /*0f20*/  EXIT ;  /* 0x000000000000794d */ /* 0x000fea0003800000 */
.L_x_39:
        /* <DEDUP_REMOVED lines=13> */
.L_x_50:


//--------------------- .text._Z7reduce0PdS_      --------------------------
	.section	.text._Z7reduce0PdS_,"ax",@progbits
	.align	128
        .global         _Z7reduce0PdS_
        .type           _Z7reduce0PdS_,@function
        .size           _Z7reduce0PdS_,(.L_x_51 - _Z7reduce0PdS_)
        .other          _Z7reduce0PdS_,@"STO_CUDA_ENTRY STV_DEFAULT"
_Z7reduce0PdS_:
.text._Z7reduce0PdS_:
[----:B------:R-:W-:Y:S01]  /*0000*/  LDC R1, c[0x0][0x37c] ;  /* 0x0000df00ff017b82 */ /* 0x000fe20000000800 */
[----:B------:R-:W0:Y:S07]  /*0010*/  S2R R9, SR_TID.X ;  /* 0x0000000000097919 */ /* 0x000e2e0000002100 */
[----:B------:R-:W1:Y:S01]  /*0020*/  LDC.64 R2, c[0x0][0x380] ;  /* 0x0000e000ff027b82 */ /* 0x000e620000000a00 */
[----:B------:R-:W0:Y:S01]  /*0030*/  LDCU UR8, c[0x0][0x360] ;  /* 0x00006c00ff0877ac */ /* 0x000e220008000800 */
[----:B------:R-:W0:Y:S01]  /*0040*/  S2R R8, SR_CTAID.X ;  /* 0x0000000000087919 */ /* 0x000e220000002500 */
[----:B------:R-:W2:Y:S01]  /*0050*/  LDCU.64 UR6, c[0x0][0x358] ;  /* 0x00006b00ff0677ac */ /* 0x000ea20008000a00 */
[----:B0-----:R-:W-:-:S04]  /*0060*/  IMAD R5, R8, UR8, R9 ;  /* 0x0000000808057c24 */ /* 0x001fc8000f8e0209 */
[----:B-1----:R-:W-:-:S06]  /*0070*/  IMAD.WIDE.U32 R2, R5, 0x8, R2 ;  /* 0x0000000805027825 */ /* 0x002fcc00078e0002 */
[----:B--2---:R-:W2:Y:S01]  /*0080*/  LDG.E.64 R2, desc[UR6][R2.64] ;  /* 0x0000000602027981 */ /* 0x004ea2000c1e1b00 */
[----:B------:R-:W0:Y:S01]  /*0090*/  S2UR UR5, SR_CgaCtaId ;  /* 0x00000000000579c3 */ /* 0x000e220000008800 */
[----:B------:R-:W-:Y:S01]  /*00a0*/  UMOV UR4, 0x400 ;  /* 0x0000040000047882 */ /* 0x000fe20000000000 */
[----:B------:R-:W-:Y:S01]  /*00b0*/  UISETP.GE.U32.AND UP0, UPT, UR8, 0x2, UPT ;  /* 0x000000020800788c */ /* 0x000fe2000bf06070 */
[----:B------:R-:W-:Y:S01]  /*00c0*/  ISETP.NE.AND P0, PT, R9, RZ, PT ;  /* 0x000000ff0900720c */ /* 0x000fe20003f05270 */
[----:B0-----:R-:W-:-:S06]  /*00d0*/  ULEA UR4, UR5, UR4, 0x18 ;  /* 0x0000000405047291 */ /* 0x001fcc000f8ec0ff */
[----:B------:R-:W-:-:S05]  /*00e0*/  LEA R7, R9, UR4, 0x3 ;  /* 0x0000000409077c11 */ /* 0x000fca000f8e18ff */
[----:B--2---:R0:W-:Y:S01]  /*00f0*/  STS.64 [R7], R2 ;  /* 0x0000000207007388 */ /* 0x0041e20000000a00 */
[----:B------:R-:W-:Y:S06]  /*0100*/  BAR.SYNC.DEFER_BLOCKING 0x0 ;  /* 0x0000000000007b1d */ /* 0x000fec0000010000 */
[----:B------:R-:W-:Y:S05]  /*0110*/  BRA.U !UP0, `(.L_x_40) ;  /* 0x0000000108347547 */ /* 0x000fea000b800000 */
[----:B------:R-:W-:-:S07]  /*0120*/  IMAD.MOV.U32 R0, RZ, RZ, 0x1 ;  /* 0x00000001ff007424 */ /* 0x000fce00078e00ff */
.L_x_41:
[----:B------:R-:W-:-:S05]  /*0130*/  SHF.L.U32 R10, R0, 0x1, RZ ;  /* 0x00000001000a7819 */ /* 0x000fca00000006ff */
[----:B0-----:R-:W-:-:S05]  /*0140*/  VIADD R2, R10, 0xffffffff ;  /* 0xffffffff0a027836 */ /* 0x001fca0000000000 */
[----:B------:R-:W-:-:S13]  /*0150*/  LOP3.LUT P1, RZ, R2, R9, RZ, 0xc0, !PT ;  /* 0x0000000902ff7212 */ /* 0x000fda000782c0ff */
[----:B------:R-:W-:Y:S01]  /*0160*/  @!P1 LEA R6, R0, R7, 0x3 ;  /* 0x0000000700069211 */ /* 0x000fe200078e18ff */
[----:B------:R-:W-:Y:S01]  /*0170*/  @!P1 LDS.64 R4, [R7] ;  /* 0x0000000007049984 */ /* 0x000fe20000000a00 */
[----:B------:R-:W-:-:S03]  /*0180*/  IMAD.MOV.U32 R0, RZ, RZ, R10 ;  /* 0x000000ffff007224 */ /* 0x000fc600078e000a */
[----:B------:R-:W0:Y:S02]  /*0190*/  @!P1 LDS.64 R2, [R6] ;  /* 0x0000000006029984 */ /* 0x000e240000000a00 */
[----:B0-----:R-:W-:-:S07]  /*01a0*/  @!P1 DADD R2, R2, R4 ;  /* 0x0000000002029229 */ /* 0x001fce0000000004 */
[----:B------:R1:W-:Y:S01]  /*01b0*/  @!P1 STS.64 [R7], R2 ;  /* 0x0000000207009388 */ /* 0x0003e20000000a00 */
[----:B------:R-:W-:Y:S01]  /*01c0*/  BAR.SYNC.DEFER_BLOCKING 0x0 ;  /* 0x0000000000007b1d */ /* 0x000fe20000010000 */
[----:B------:R-:W-:-:S13]  /*01d0*/  ISETP.GE.U32.AND P1, PT, R10, UR8, PT ;  /* 0x000000080a007c0c */ /* 0x000fda000bf26070 */
[----:B-1----:R-:W-:Y:S05]  /*01e0*/  @!P1 BRA `(.L_x_41) ;  /* 0xfffffffc00d09947 */ /* 0x002fea000383ffff */
.L_x_40:
[----:B------:R-:W-:Y:S05]  /*01f0*/  @P0 EXIT ;  /* 0x000000000000094d */ /* 0x000fea0003800000 */
[----:B------:R-:W1:Y:S01]  /*0200*/  S2UR UR5, SR_CgaCtaId ;  /* 0x00000000000579c3 */ /* 0x000e620000008800 */
[----:B------:R-:W-:-:S07]  /*0210*/  UMOV UR4, 0x400 ;  /* 0x0000040000047882 */ /* 0x000fce0000000000 */
[----:B------:R-:W2:Y:S01]  /*0220*/  LDC.64 R4, c[0x0][0x388] ;  /* 0x0000e200ff047b82 */ /* 0x000ea20000000a00 */
[----:B-1----:R-:W-:Y:S01]  /*0230*/  ULEA UR4, UR5, UR4, 0x18 ;  /* 0x0000000405047291 */ /* 0x002fe2000f8ec0ff */
[----:B--2---:R-:W-:-:S08]  /*0240*/  IMAD.WIDE.U32 R4, R8, 0x8, R4 ;  /* 0x0000000808047825 */ /* 0x004fd000078e0004 */
[----:B0-----:R-:W0:Y:S04]  /*0250*/  LDS.64 R2, [UR4] ;  /* 0x00000004ff027984 */ /* 0x001e280008000a00 */
[----:B0-----:R-:W-:Y:S01]  /*0260*/  STG.E.64 desc[UR6][R4.64], R2 ;  /* 0x0000000204007986 */ /* 0x001fe2000c101b06 */
[----:B------:R-:W-:Y:S05]  /*0270*/  EXIT ;  /* 0x000000000000794d */ /* 0x000fea0003800000 */
.L_x_42:
        /* <DEDUP_REMOVED lines=16> */
.L_x_51:


//--------------------- .nv.global.init           --------------------------
	.section	.nv.global.init,"aw",@progbits
	.align	16
.nv.global.init:
	.type		__cudart_sin_cos_coeffs,@object
	.size		__cudart_sin_cos_coeffs,(__cudart_i2opi_d - __cudart_sin_cos_coeffs)
__cudart_sin_cos_coeffs:
        /*0000*/ 	.byte	0x46, 0xd2, 0xb0, 0x2c, 0xf1, 0xe5, 0x5a, 0xbe, 0x92, 0xe3, 0xac, 0x69, 0xe3, 0x1d, 0xc7, 0x3e
        /*0010*/ 	.byte	0xa1, 0x62, 0xdb, 0x19, 0xa0, 0x01, 0x2a, 0xbf, 0x18, 0x08, 0x11, 0x11, 0x11, 0x11, 0x81, 0x3f
        /*0020*/ 	.byte	0x54, 0x55, 0x55, 0x55, 0x55, 0x55, 0xc5, 0xbf, 0x00, 0x00, 0x00, 0x00, 0x00, 0x00, 0x00, 0x00
        /*0030*/ 	.byte	0x00, 0x00, 0x00, 0x00, 0x00, 0x00, 0x00, 0x00, 0x64, 0x81, 0xfd, 0x20, 0x83, 0xff, 0xa8, 0xbd
        /*0040*/ 	.byte	0x28, 0x85, 0xef, 0xc1, 0xa7, 0xee, 0x21, 0x3e, 0xd9, 0xe6, 0x06, 0x8e, 0x4f, 0x7e, 0x92, 0xbe
        /*0050*/ 	.byte	0xe9, 0xbc, 0xdd, 0x19, 0xa0, 0x01, 0xfa, 0x3e, 0x47, 0x5d, 0xc1, 0x16, 0x6c, 0xc1, 0x56, 0xbf
        /*0060*/ 	.byte	0x51, 0x55, 0x55, 0x55, 0x55, 0x55, 0xa5, 0x3f, 0x00, 0x00, 0x00, 0x00, 0x00, 0x00, 0xe0, 0xbf
        /*0070*/ 	.byte	0x00, 0x00, 0x00, 0x00, 0x00, 0x00, 0xf0, 0x3f, 0x00, 0x00, 0x00, 0x00, 0x00, 0x00, 0x00, 0x00
	.type		__cudart_i2opi_d,@object
	.size		__cudart_i2opi_d,(mrg32k3aM1SubSeq - __cudart_i2opi_d)
__cudart_i2opi_d:
        /* <DEDUP_REMOVED lines=9> */
	.type		mrg32k3aM1SubSeq,@object
	.size		mrg32k3aM1SubSeq,(mrg32k3aM2SubSeq - mrg32k3aM1SubSeq)
mrg32k3aM1SubSeq:
        /* <DEDUP_REMOVED lines=126> */
	.type		mrg32k3aM2SubSeq,@object
	.size		mrg32k3aM2SubSeq,(mrg32k3aM1 - mrg32k3aM2SubSeq)
mrg32k3aM2SubSeq:
        /* <DEDUP_REMOVED lines=126> */
	.type		mrg32k3aM1,@object
	.size		mrg32k3aM1,(mrg32k3aM1Seq - mrg32k3aM1)
mrg32k3aM1:
        /* <DEDUP_REMOVED lines=144> */
	.type		mrg32k3aM1Seq,@object
	.size		mrg32k3aM1Seq,(mrg32k3aM2 - mrg32k3aM1Seq)
mrg32k3aM1Seq:
        /* <DEDUP_REMOVED lines=144> */
	.type		mrg32k3aM2,@object
	.size		mrg32k3aM2,(mrg32k3aM2Seq - mrg32k3aM2)
mrg32k3aM2:
        /* <DEDUP_REMOVED lines=144> */
	.type		mrg32k3aM2Seq,@object
	.size		mrg32k3aM2Seq,(precalc_xorwow_matrix - mrg32k3aM2Seq)
mrg32k3aM2Seq:
        /* <DEDUP_REMOVED lines=144> */
	.type		precalc_xorwow_matrix,@object
	.size		precalc_xorwow_matrix,(precalc_xorwow_offset_matrix - precalc_xorwow_matrix)
precalc_xorwow_matrix:
        /* <DEDUP_REMOVED lines=6400> */
	.type		precalc_xorwow_offset_matrix,@object
	.size		precalc_xorwow_offset_matrix,(.L_1 - precalc_xorwow_offset_matrix)
precalc_xorwow_offset_matrix:
        /* <DEDUP_REMOVED lines=6400> */
.L_1:


//--------------------- .nv.shared._Z10MapAdvancePdS_S_S_PiPyS1_ --------------------------
	.section	.nv.shared._Z10MapAdvancePdS_S_S_PiPyS1_,"aw",@nobits
	.sectionflags	@""
	.align	16
	.zero		1024


//--------------------- .nv.shared.reserved.0     --------------------------
	.section	.nv.shared.reserved.0,"aw",@nobits
	.weak		__nv_reservedSMEM_offset_0_alias
	.size		__nv_reservedSMEM_offset_0_alias, 0, 64
	.other		__nv_reservedSMEM_offset_0_alias,@"STO_CUDA_RESERVED_SHARED STV_DEFAULT"
__nv_reservedSMEM_offset_0_alias:
	.zero		0
	.zero		64


//--------------------- .nv.shared._Z23generate_uniform_kernelP17curandStateXORWOWiPd --------------------------
	.section	.nv.shared._Z23generate_uniform_kernelP17curandStateXORWOWiPd,"aw",@nobits
	.sectionflags	@""
	.align	16
	.zero		1024


//--------------------- .nv.shared._Z26generate_randomwalk_kernelP17curandStateXORWOWiPd --------------------------
	.section	.nv.shared._Z26generate_randomwalk_kernelP17curandStateXORWOWiPd,"aw",@nobits
	.sectionflags	@""
	.align	16
	.zero		1024


//--------------------- .nv.shared._Z17set_values_kernelPyyj --------------------------
	.section	.nv.shared._Z17set_values_kernelPyyj,"aw",@nobits
	.sectionflags	@""
	.align	16
	.zero		1024


//--------------------- .nv.shared._Z17set_values_kernelPiij --------------------------
	.section	.nv.shared._Z17set_values_kernelPiij,"aw",@nobits
	.sectionflags	@""
	.align	16
	.zero		1024


//--------------------- .nv.shared._Z17set_values_kernelPddj --------------------------
	.section	.nv.shared._Z17set_values_kernelPddj,"aw",@nobits
	.sectionflags	@""
	.align	16
	.zero		1024


//--------------------- .nv.shared._Z12setup_kernelyP17curandStateXORWOW --------------------------
	.section	.nv.shared._Z12setup_kernelyP17curandStateXORWOW,"aw",@nobits
	.sectionflags	@""
	.align	16
	.zero		1024


//--------------------- .nv.shared._Z7reduce0PdS_ --------------------------
	.section	.nv.shared._Z7reduce0PdS_,"aw",@nobits
	.sectionflags	@""
	.align	16
	.zero		1024


//--------------------- .nv.constant0._Z10MapAdvancePdS_S_S_PiPyS1_ --------------------------
	.section	.nv.constant0._Z10MapAdvancePdS_S_S_PiPyS1_,"a",@progbits
	.sectionflags	@""
	.align	4
.nv.constant0._Z10MapAdvancePdS_S_S_PiPyS1_:
	.zero		952


//--------------------- .nv.constant0._Z23generate_uniform_kernelP17curandStateXORWOWiPd --------------------------
	.section	.nv.constant0._Z23generate_uniform_kernelP17curandStateXORWOWiPd,"a",@progbits
	.sectionflags	@""
	.align	4
.nv.constant0._Z23generate_uniform_kernelP17curandStateXORWOWiPd:
	.zero		920


//--------------------- .nv.constant0._Z26generate_randomwalk_kernelP17curandStateXORWOWiPd --------------------------
	.section	.nv.constant0._Z26generate_randomwalk_kernelP17curandStateXORWOWiPd,"a",@progbits
	.sectionflags	@""
	.align	4
.nv.constant0._Z26generate_randomwalk_kernelP17curandStateXORWOWiPd:
	.zero		920


//--------------------- .nv.constant0._Z17set_values_kernelPyyj --------------------------
	.section	.nv.constant0._Z17set_values_kernelPyyj,"a",@progbits
	.sectionflags	@""
	.align	4
.nv.constant0._Z17set_values_kernelPyyj:
	.zero		916


//--------------------- .nv.constant0._Z17set_values_kernelPiij --------------------------
	.section	.nv.constant0._Z17set_values_kernelPiij,"a",@progbits
	.sectionflags	@""
	.align	4
.nv.constant0._Z17set_values_kernelPiij:
	.zero		912


//--------------------- .nv.constant0._Z17set_values_kernelPddj --------------------------
	.section	.nv.constant0._Z17set_values_kernelPddj,"a",@progbits
	.sectionflags	@""
	.align	4
.nv.constant0._Z17set_values_kernelPddj:
	.zero		916


//--------------------- .nv.constant0._Z12setup_kernelyP17curandStateXORWOW --------------------------
	.section	.nv.constant0._Z12setup_kernelyP17curandStateXORWOW,"a",@progbits
	.sectionflags	@""
	.align	4
.nv.constant0._Z12setup_kernelyP17curandStateXORWOW:
	.zero		912


//--------------------- .nv.constant0._Z7reduce0PdS_ --------------------------
	.section	.nv.constant0._Z7reduce0PdS_,"a",@progbits
	.sectionflags	@""
	.align	4
.nv.constant0._Z7reduce0PdS_:
	.zero		912


//--------------------- SYMBOLS --------------------------

	.type		.nv.reservedSmem.offset0,@object
	.size		.nv.reservedSmem.offset0,0x4
	.type		.nv.reservedSmem.cap,@object
	.size		.nv.reservedSmem.cap,0x4
